// auto-generated by cutlass_sweep.gemm — config: {"arch": "sm_90", "cluster_m": 1, "cluster_n": 1, "dtype": "bf16", "stages": 0, "tile_k": 32, "tile_m": 128, "tile_n": 64}
#include "cutlass/cutlass.h"
#include "cutlass/gemm/collective/collective_builder.hpp"
#include "cutlass/gemm/device/gemm_universal_adapter.h"
#include "cutlass/gemm/kernel/gemm_universal.hpp"
#include "cutlass/epilogue/collective/collective_builder.hpp"

using ElemA = cutlass::bfloat16_t;
using ElemB = cutlass::bfloat16_t;
using ElemCD = cutlass::bfloat16_t;
using Acc  = float;
using TileShape    = cute::Shape<cute::_128, cute::_64, cute::_32>;
using ClusterShape = cute::Shape<cute::_1, cute::_1, cute::_1>;

using CollectiveEpilogue = typename cutlass::epilogue::collective::CollectiveBuilder<
    cutlass::arch::Sm90, cutlass::arch::OpClassTensorOp,
    TileShape, ClusterShape,
    cutlass::epilogue::collective::EpilogueTileAuto,
    Acc, Acc,
    ElemCD, cutlass::layout::RowMajor, 128 / cutlass::sizeof_bits<ElemCD>::value,
    ElemCD, cutlass::layout::RowMajor, 128 / cutlass::sizeof_bits<ElemCD>::value,
    cutlass::epilogue::collective::EpilogueScheduleAuto
  >::CollectiveOp;

using CollectiveMainloop = typename cutlass::gemm::collective::CollectiveBuilder<
    cutlass::arch::Sm90, cutlass::arch::OpClassTensorOp,
    ElemA, cutlass::layout::RowMajor, 128 / cutlass::sizeof_bits<ElemA>::value,
    ElemB, cutlass::layout::ColumnMajor, 128 / cutlass::sizeof_bits<ElemB>::value,
    Acc,
    TileShape, ClusterShape,
    cutlass::gemm::collective::StageCountAutoCarveout<static_cast<int>(sizeof(typename CollectiveEpilogue::SharedStorage))>,
    cutlass::gemm::collective::KernelScheduleAuto
  >::CollectiveOp;

using GemmKernel = cutlass::gemm::kernel::GemmUniversal<
    cute::Shape<int,int,int,int>,
    CollectiveMainloop,
    CollectiveEpilogue
>;
using Gemm = cutlass::gemm::device::GemmUniversalAdapter<GemmKernel>;

// Force the device kernel symbol into the cubin without needing a host main.
auto* _anchor = &cutlass::device_kernel<GemmKernel>;


// ===== COMPILED SASS (sm_90a) =====

	.target	sm_90a

	.elftype	@"ET_EXEC"


//--------------------- .note.nv.tkinfo           --------------------------
	.section	.note.nv.tkinfo,"",@"SHT_NOTE"
	.sectionflags	@"SHF_NOTE_NV_TKINFO"
	.tkinfo
        /*0018*/ 	.word	0x00000002
        /*0030*/ 	.string	""
        /*0030*/ 	.string	"ptxas"
        /*0030*/ 	.string	"Cuda compilation tools, release 13.0, V13.0.88"
        /*0030*/ 	.string	"Build cuda_13.0.r13.0/compiler.36424714_0"
        /*0030*/ 	.string	"-arch sm_90a -m 64 "



//--------------------- .note.nv.cuinfo           --------------------------
	.section	.note.nv.cuinfo,"",@"SHT_NOTE"
	.sectionflags	@"SHF_NOTE_NV_CUINFO"
        /*0018*/ 	.short	0x0002
        /*001a*/ 	.short	0x005a
        /*001c*/ 	.short	0x0082
	.zero		2


//--------------------- .nv.info                  --------------------------
	.section	.nv.info,"",@"SHT_CUDA_INFO"
	.align	4


	//----- nvinfo : EIATTR_REGCOUNT
	.align		4
        /*0000*/ 	.byte	0x04, 0x2f
        /*0002*/ 	.short	(.L_15 - .L_14)
	.align		4
.L_14:
        /*0004*/ 	.word	index@(_ZN7cutlass13device_kernelINS_4gemm6kernel13GemmUniversalIN4cute5tupleIJiiiiEEENS1_10collective13CollectiveMmaINS1_34MainloopSm90TmaGmmaWarpSpecializedILi18ENS5_IJNS4_1CILi1EEESB_SB_EEENS1_35KernelTmaWarpSpecializedCooperativeEEENS5_IJNSA_ILi128EEENSA_ILi64EEENSA_ILi32EEEEEENS_10bfloat16_tENS5_IJlSB_lEEESJ_SK_NS4_8TiledMMAINS4_8MMA_AtomIJNS4_4SM904GMMA27MMA_64x64x16_F32BF16BF16_SSILNSO_5MajorE0ELSQ_0ELNSO_7ScaleInE1ELSR_1EEEEEENS4_6LayoutINS5_IJNSA_ILi2EEESB_SB_EEENS5_IJSB_NSA_ILi0EEESX_EEEEENS5_IJNS4_10UnderscoreES10_S10_EEEEENS4_13SM90_TMA_LOADENS4_14ComposedLayoutINS4_7SwizzleILi2ELi4ELi3EEENS4_18smem_ptr_flag_bitsILi16EEENSU_INS5_IJNSA_ILi8EEESH_EEENS5_IJSH_SB_EEEEEEEvNS4_8identityES13_S1D_vS1E_EENS_8epilogue10collective6detail29Sm90TmaWarpSpecializedAdapterINS1H_15DefaultEpilogueISJ_SK_SK_NS1G_6thread17LinearCombinationISJ_Li1EffLNS1L_9ScaleType4KindE0ELNS_15FloatRoundStyleE2ESJ_EENS1_15EpilogueDefaultEEEEEvvEEEEvNT_6ParamsE)
        /*0008*/ 	.word	0x000000a8


	//----- nvinfo : EIATTR_FRAME_SIZE
	.align		4
.L_15:
        /*000c*/ 	.byte	0x04, 0x11
        /*000e*/ 	.short	(.L_17 - .L_16)
	.align		4
.L_16:
        /*0010*/ 	.word	index@(_ZN7cutlass13device_kernelINS_4gemm6kernel13GemmUniversalIN4cute5tupleIJiiiiEEENS1_10collective13CollectiveMmaINS1_34MainloopSm90TmaGmmaWarpSpecializedILi18ENS5_IJNS4_1CILi1EEESB_SB_EEENS1_35KernelTmaWarpSpecializedCooperativeEEENS5_IJNSA_ILi128EEENSA_ILi64EEENSA_ILi32EEEEEENS_10bfloat16_tENS5_IJlSB_lEEESJ_SK_NS4_8TiledMMAINS4_8MMA_AtomIJNS4_4SM904GMMA27MMA_64x64x16_F32BF16BF16_SSILNSO_5MajorE0ELSQ_0ELNSO_7ScaleInE1ELSR_1EEEEEENS4_6LayoutINS5_IJNSA_ILi2EEESB_SB_EEENS5_IJSB_NSA_ILi0EEESX_EEEEENS5_IJNS4_10UnderscoreES10_S10_EEEEENS4_13SM90_TMA_LOADENS4_14ComposedLayoutINS4_7SwizzleILi2ELi4ELi3EEENS4_18smem_ptr_flag_bitsILi16EEENSU_INS5_IJNSA_ILi8EEESH_EEENS5_IJSH_SB_EEEEEEEvNS4_8identityES13_S1D_vS1E_EENS_8epilogue10collective6detail29Sm90TmaWarpSpecializedAdapterINS1H_15DefaultEpilogueISJ_SK_SK_NS1G_6thread17LinearCombinationISJ_Li1EffLNS1L_9ScaleType4KindE0ELNS_15FloatRoundStyleE2ESJ_EENS1_15EpilogueDefaultEEEEEvvEEEEvNT_6ParamsE)
        /*0014*/ 	.word	0x00000000


	//----- nvinfo : EIATTR_MIN_STACK_SIZE
	.align		4
.L_17:
        /*0018*/ 	.byte	0x04, 0x12
        /*001a*/ 	.short	(.L_19 - .L_18)
	.align		4
.L_18:
        /*001c*/ 	.word	index@(_ZN7cutlass13device_kernelINS_4gemm6kernel13GemmUniversalIN4cute5tupleIJiiiiEEENS1_10collective13CollectiveMmaINS1_34MainloopSm90TmaGmmaWarpSpecializedILi18ENS5_IJNS4_1CILi1EEESB_SB_EEENS1_35KernelTmaWarpSpecializedCooperativeEEENS5_IJNSA_ILi128EEENSA_ILi64EEENSA_ILi32EEEEEENS_10bfloat16_tENS5_IJlSB_lEEESJ_SK_NS4_8TiledMMAINS4_8MMA_AtomIJNS4_4SM904GMMA27MMA_64x64x16_F32BF16BF16_SSILNSO_5MajorE0ELSQ_0ELNSO_7ScaleInE1ELSR_1EEEEEENS4_6LayoutINS5_IJNSA_ILi2EEESB_SB_EEENS5_IJSB_NSA_ILi0EEESX_EEEEENS5_IJNS4_10UnderscoreES10_S10_EEEEENS4_13SM90_TMA_LOADENS4_14ComposedLayoutINS4_7SwizzleILi2ELi4ELi3EEENS4_18smem_ptr_flag_bitsILi16EEENSU_INS5_IJNSA_ILi8EEESH_EEENS5_IJSH_SB_EEEEEEEvNS4_8identityES13_S1D_vS1E_EENS_8epilogue10collective6detail29Sm90TmaWarpSpecializedAdapterINS1H_15DefaultEpilogueISJ_SK_SK_NS1G_6thread17LinearCombinationISJ_Li1EffLNS1L_9ScaleType4KindE0ELNS_15FloatRoundStyleE2ESJ_EENS1_15EpilogueDefaultEEEEEvvEEEEvNT_6ParamsE)
        /*0020*/ 	.word	0x00000000
.L_19:


//--------------------- .nv.compat                --------------------------
	.section	.nv.compat,"",@"SHT_CUDA_COMPAT_INFO"
	.align	4
        /*0000*/ 	.byte	0x02, 0x09, 0x01, 0x00, 0x02, 0x02, 0x04, 0x00, 0x02, 0x05, 0x05, 0x00, 0x03, 0x07, 0x01, 0x01
        /*0010*/ 	.byte	0x02, 0x03, 0x01, 0x00, 0x02, 0x06, 0x01, 0x00, 0x04, 0x0b, 0x08, 0x00, 0x00, 0x00, 0x00, 0x00
        /*0020*/ 	.byte	0x00, 0x00, 0x00, 0x00


//--------------------- .nv.info._ZN7cutlass13device_kernelINS_4gemm6kernel13GemmUniversalIN4cute5tupleIJiiiiEEENS1_10collective13CollectiveMmaINS1_34MainloopSm90TmaGmmaWarpSpecializedILi18ENS5_IJNS4_1CILi1EEESB_SB_EEENS1_35KernelTmaWarpSpecializedCooperativeEEENS5_IJNSA_ILi128EEENSA_ILi64EEENSA_ILi32EEEEEENS_10bfloat16_tENS5_IJlSB_lEEESJ_SK_NS4_8TiledMMAINS4_8MMA_AtomIJNS4_4SM904GMMA27MMA_64x64x16_F32BF16BF16_SSILNSO_5MajorE0ELSQ_0ELNSO_7ScaleInE1ELSR_1EEEEEENS4_6LayoutINS5_IJNSA_ILi2EEESB_SB_EEENS5_IJSB_NSA_ILi0EEESX_EEEEENS5_IJNS4_10UnderscoreES10_S10_EEEEENS4_13SM90_TMA_LOADENS4_14ComposedLayoutINS4_7SwizzleILi2ELi4ELi3EEENS4_18smem_ptr_flag_bitsILi16EEENSU_INS5_IJNSA_ILi8EEESH_EEENS5_IJSH_SB_EEEEEEEvNS4_8identityES13_S1D_vS1E_EENS_8epilogue10collective6detail29Sm90TmaWarpSpecializedAdapterINS1H_15DefaultEpilogueISJ_SK_SK_NS1G_6thread17LinearCombinationISJ_Li1EffLNS1L_9ScaleType4KindE0ELNS_15FloatRoundStyleE2ESJ_EENS1_15EpilogueDefaultEEEEEvvEEEEvNT_6ParamsE --------------------------
	.section	.nv.info._ZN7cutlass13device_kernelINS_4gemm6kernel13GemmUniversalIN4cute5tupleIJiiiiEEENS1_10collective13CollectiveMmaINS1_34MainloopSm90TmaGmmaWarpSpecializedILi18ENS5_IJNS4_1CILi1EEESB_SB_EEENS1_35KernelTmaWarpSpecializedCooperativeEEENS5_IJNSA_ILi128EEENSA_ILi64EEENSA_ILi32EEEEEENS_10bfloat16_tENS5_IJlSB_lEEESJ_SK_NS4_8TiledMMAINS4_8MMA_AtomIJNS4_4SM904GMMA27MMA_64x64x16_F32BF16BF16_SSILNSO_5MajorE0ELSQ_0ELNSO_7ScaleInE1ELSR_1EEEEEENS4_6LayoutINS5_IJNSA_ILi2EEESB_SB_EEENS5_IJSB_NSA_ILi0EEESX_EEEEENS5_IJNS4_10UnderscoreES10_S10_EEEEENS4_13SM90_TMA_LOADENS4_14ComposedLayoutINS4_7SwizzleILi2ELi4ELi3EEENS4_18smem_ptr_flag_bitsILi16EEENSU_INS5_IJNSA_ILi8EEESH_EEENS5_IJSH_SB_EEEEEEEvNS4_8identityES13_S1D_vS1E_EENS_8epilogue10collective6detail29Sm90TmaWarpSpecializedAdapterINS1H_15DefaultEpilogueISJ_SK_SK_NS1G_6thread17LinearCombinationISJ_Li1EffLNS1L_9ScaleType4KindE0ELNS_15FloatRoundStyleE2ESJ_EENS1_15EpilogueDefaultEEEEEvvEEEEvNT_6ParamsE,"",@"SHT_CUDA_INFO"
	.sectionflags	@""
	.align	4


	//----- nvinfo : EIATTR_CUDA_API_VERSION
	.align		4
        /*0000*/ 	.byte	0x04, 0x37
        /*0002*/ 	.short	(.L_21 - .L_20)
.L_20:
        /*0004*/ 	.word	0x00000082


	//----- nvinfo : EIATTR_KPARAM_INFO
	.align		4
.L_21:
        /*0008*/ 	.byte	0x04, 0x17
        /*000a*/ 	.short	(.L_23 - .L_22)
.L_22:
        /*000c*/ 	.word	0x00000000
        /*0010*/ 	.short	0x0000
        /*0012*/ 	.short	0x0070
        /*0014*/ 	.byte	0x00, 0xf0, 0x01, 0x10


	//----- nvinfo : EIATTR_SPARSE_MMA_MASK
	.align		4
.L_23:
        /*0018*/ 	.byte	0x03, 0x50
        /*001a*/ 	.short	0x0000


	//----- nvinfo : EIATTR_MAXREG_COUNT
	.align		4
        /*001c*/ 	.byte	0x03, 0x1b
        /*001e*/ 	.short	0x00a8


	//----- nvinfo : EIATTR_NUM_BARRIERS
	.align		4
        /*0020*/ 	.byte	0x02, 0x4c
        /*0022*/ 	.byte	0x01
	.zero		1


	//----- nvinfo : EIATTR_EXTERNS
	.align		4
        /*0024*/ 	.byte	0x04, 0x0f
        /*0026*/ 	.short	(.L_25 - .L_24)


	//   ....[0]....
	.align		4
.L_24:
        /*0028*/ 	.word	index@(__assertfail)


	//----- nvinfo : EIATTR_MERCURY_ISA_VERSION
	.align		4
.L_25:
        /*002c*/ 	.byte	0x03, 0x5f
        /*002e*/ 	.short	0x0101


	//----- nvinfo : EIATTR_INT_WARP_WIDE_INSTR_OFFSETS
	.align		4
        /*0030*/ 	.byte	0x04, 0x31
        /*0032*/ 	.short	(.L_27 - .L_26)


	//   ....[0]....
.L_26:
        /*0034*/ 	.word	0x000005a0


	//   ....[1]....
        /*0038*/ 	.word	0x000005d0


	//   ....[2]....
        /*003c*/ 	.word	0x000006b0


	//----- nvinfo : EIATTR_COOP_GROUP_MASK_REGIDS
	.align		4
.L_27:
        /*0040*/ 	.byte	0x04, 0x29
        /*0042*/ 	.short	(.L_29 - .L_28)


	//   ....[0]....
.L_28:
        /*0044*/ 	.word	0xffffffff


	//   ....[1]....
        /*0048*/ 	.word	0xffffffff


	//   ....[2]....
        /*004c*/ 	.word	0xffffffff


	//   ....[3]....
        /*0050*/ 	.word	0xffffffff


	//   ....[4]....
        /*0054*/ 	.word	0xffffffff


	//----- nvinfo : EIATTR_COOP_GROUP_INSTR_OFFSETS
	.align		4
.L_29:
        /*0058*/ 	.byte	0x04, 0x28
        /*005a*/ 	.short	(.L_31 - .L_30)


	//   ....[0]....
.L_30:
        /*005c*/ 	.word	0x00000060


	//   ....[1]....
        /*0060*/ 	.word	0x00000070


	//   ....[2]....
        /*0064*/ 	.word	0x00000130


	//   ....[3]....
        /*0068*/ 	.word	0x000004b0


	//   ....[4]....
        /*006c*/ 	.word	0x00001160


	//----- nvinfo : EIATTR_REG_RECONFIG
	.align		4
.L_31:
        /*0070*/ 	.byte	0x01, 0x54
	.zero		2


	//----- nvinfo : EIATTR_SYSCALL_OFFSETS
	.align		4
        /*0074*/ 	.byte	0x04, 0x46
        /*0076*/ 	.short	(.L_33 - .L_32)


	//   ....[0]....
.L_32:
        /*0078*/ 	.word	0x00001320


	//----- nvinfo : EIATTR_MBARRIER_INSTR_OFFSETS
	.align		4
.L_33:
        /*007c*/ 	.byte	0x04, 0x39
        /*007e*/ 	.short	(.L_35 - .L_34)


	//   ....[0]....
.L_34:
        /*0080*/ 	.word	0x00000250
        /*0084*/ 	.word	0x000000ff
        /*0088*/ 	.word	0x00000000
        /*008c*/ 	.short	0x0100
        /*008e*/ 	.byte	0x08
	.zero		1


	//   ....[1]....
        /*0090*/ 	.word	0x00000260
        /*0094*/ 	.word	0x000000ff
        /*0098*/ 	.word	0x00000090
        /*009c*/ 	.short	0x0100
        /*009e*/ 	.byte	0x08
	.zero		1


	//   ....[2]....
        /*00a0*/ 	.word	0x00000270
        /*00a4*/ 	.word	0x000000ff
        /*00a8*/ 	.word	0x00000008
        /*00ac*/ 	.short	0x0100
        /*00ae*/ 	.byte	0x08
	.zero		1


	//   ....[3]....
        /*00b0*/ 	.word	0x00000280
        /*00b4*/ 	.word	0x000000ff
        /*00b8*/ 	.word	0x00000098
        /*00bc*/ 	.short	0x0100
        /*00be*/ 	.byte	0x08
	.zero		1


	//   ....[4]....
        /*00c0*/ 	.word	0x00000290
        /*00c4*/ 	.word	0x000000ff
        /*00c8*/ 	.word	0x00000010
        /*00cc*/ 	.short	0x0100
        /*00ce*/ 	.byte	0x08
	.zero		1


	//   ....[5]....
        /*00d0*/ 	.word	0x000002a0
        /*00d4*/ 	.word	0x000000ff
        /*00d8*/ 	.word	0x000000a0
        /*00dc*/ 	.short	0x0100
        /*00de*/ 	.byte	0x08
	.zero		1


	//   ....[6]....
        /*00e0*/ 	.word	0x000002b0
        /*00e4*/ 	.word	0x000000ff
        /*00e8*/ 	.word	0x00000018
        /*00ec*/ 	.short	0x0100
        /*00ee*/ 	.byte	0x08
	.zero		1


	//   ....[7]....
        /*00f0*/ 	.word	0x000002c0
        /*00f4*/ 	.word	0x000000ff
        /*00f8*/ 	.word	0x000000a8
        /*00fc*/ 	.short	0x0100
        /*00fe*/ 	.byte	0x08
	.zero		1


	//   ....[8]....
        /*0100*/ 	.word	0x000002d0
        /*0104*/ 	.word	0x000000ff
        /*0108*/ 	.word	0x00000020
        /*010c*/ 	.short	0x0100
        /*010e*/ 	.byte	0x08
	.zero		1


	//   ....[9]....
        /*0110*/ 	.word	0x000002e0
        /*0114*/ 	.word	0x000000ff
        /*0118*/ 	.word	0x000000b0
        /*011c*/ 	.short	0x0100
        /*011e*/ 	.byte	0x08
	.zero		1


	//   ....[10]....
        /*0120*/ 	.word	0x000002f0
        /*0124*/ 	.word	0x000000ff
        /*0128*/ 	.word	0x00000028
        /*012c*/ 	.short	0x0100
        /*012e*/ 	.byte	0x08
	.zero		1


	//   ....[11]....
        /*0130*/ 	.word	0x00000300
        /*0134*/ 	.word	0x000000ff
        /*0138*/ 	.word	0x000000b8
        /*013c*/ 	.short	0x0100
        /*013e*/ 	.byte	0x08
	.zero		1


	//   ....[12]....
        /*0140*/ 	.word	0x00000310
        /*0144*/ 	.word	0x000000ff
        /*0148*/ 	.word	0x00000030
        /*014c*/ 	.short	0x0100
        /*014e*/ 	.byte	0x08
	.zero		1


	//   ....[13]....
        /*0150*/ 	.word	0x00000320
        /*0154*/ 	.word	0x000000ff
        /*0158*/ 	.word	0x000000c0
        /*015c*/ 	.short	0x0100
        /*015e*/ 	.byte	0x08
	.zero		1


	//   ....[14]....
        /*0160*/ 	.word	0x00000330
        /*0164*/ 	.word	0x000000ff
        /*0168*/ 	.word	0x00000038
        /*016c*/ 	.short	0x0100
        /*016e*/ 	.byte	0x08
	.zero		1


	//   ....[15]....
        /*0170*/ 	.word	0x00000340
        /*0174*/ 	.word	0x000000ff
        /*0178*/ 	.word	0x000000c8
        /*017c*/ 	.short	0x0100
        /*017e*/ 	.byte	0x08
	.zero		1


	//   ....[16]....
        /*0180*/ 	.word	0x00000350
        /*0184*/ 	.word	0x000000ff
        /*0188*/ 	.word	0x00000040
        /*018c*/ 	.short	0x0100
        /*018e*/ 	.byte	0x08
	.zero		1


	//   ....[17]....
        /*0190*/ 	.word	0x00000360
        /*0194*/ 	.word	0x000000ff
        /*0198*/ 	.word	0x000000d0
        /*019c*/ 	.short	0x0100
        /*019e*/ 	.byte	0x08
	.zero		1


	//   ....[18]....
        /*01a0*/ 	.word	0x00000370
        /*01a4*/ 	.word	0x000000ff
        /*01a8*/ 	.word	0x00000048
        /*01ac*/ 	.short	0x0100
        /*01ae*/ 	.byte	0x08
	.zero		1


	//   ....[19]....
        /*01b0*/ 	.word	0x00000380
        /*01b4*/ 	.word	0x000000ff
        /*01b8*/ 	.word	0x000000d8
        /*01bc*/ 	.short	0x0100
        /*01be*/ 	.byte	0x08
	.zero		1


	//   ....[20]....
        /*01c0*/ 	.word	0x00000390
        /*01c4*/ 	.word	0x000000ff
        /*01c8*/ 	.word	0x00000050
        /*01cc*/ 	.short	0x0100
        /*01ce*/ 	.byte	0x08
	.zero		1


	//   ....[21]....
        /*01d0*/ 	.word	0x000003a0
        /*01d4*/ 	.word	0x000000ff
        /*01d8*/ 	.word	0x000000e0
        /*01dc*/ 	.short	0x0100
        /*01de*/ 	.byte	0x08
	.zero		1


	//   ....[22]....
        /*01e0*/ 	.word	0x000003b0
        /*01e4*/ 	.word	0x000000ff
        /*01e8*/ 	.word	0x00000058
        /*01ec*/ 	.short	0x0100
        /*01ee*/ 	.byte	0x08
	.zero		1


	//   ....[23]....
        /*01f0*/ 	.word	0x000003c0
        /*01f4*/ 	.word	0x000000ff
        /*01f8*/ 	.word	0x000000e8
        /*01fc*/ 	.short	0x0100
        /*01fe*/ 	.byte	0x08
	.zero		1


	//   ....[24]....
        /*0200*/ 	.word	0x000003d0
        /*0204*/ 	.word	0x000000ff
        /*0208*/ 	.word	0x00000060
        /*020c*/ 	.short	0x0100
        /*020e*/ 	.byte	0x08
	.zero		1


	//   ....[25]....
        /*0210*/ 	.word	0x000003e0
        /*0214*/ 	.word	0x000000ff
        /*0218*/ 	.word	0x000000f0
        /*021c*/ 	.short	0x0100
        /*021e*/ 	.byte	0x08
	.zero		1


	//   ....[26]....
        /*0220*/ 	.word	0x000003f0
        /*0224*/ 	.word	0x000000ff
        /*0228*/ 	.word	0x00000068
        /*022c*/ 	.short	0x0100
        /*022e*/ 	.byte	0x08
	.zero		1


	//   ....[27]....
        /*0230*/ 	.word	0x00000400
        /*0234*/ 	.word	0x000000ff
        /*0238*/ 	.word	0x000000f8
        /*023c*/ 	.short	0x0100
        /*023e*/ 	.byte	0x08
	.zero		1


	//   ....[28]....
        /*0240*/ 	.word	0x00000410
        /*0244*/ 	.word	0x000000ff
        /*0248*/ 	.word	0x00000070
        /*024c*/ 	.short	0x0100
        /*024e*/ 	.byte	0x08
	.zero		1


	//   ....[29]....
        /*0250*/ 	.word	0x00000420
        /*0254*/ 	.word	0x000000ff
        /*0258*/ 	.word	0x00000100
        /*025c*/ 	.short	0x0100
        /*025e*/ 	.byte	0x08
	.zero		1


	//   ....[30]....
        /*0260*/ 	.word	0x00000430
        /*0264*/ 	.word	0x000000ff
        /*0268*/ 	.word	0x00000078
        /*026c*/ 	.short	0x0100
        /*026e*/ 	.byte	0x08
	.zero		1


	//   ....[31]....
        /*0270*/ 	.word	0x00000440
        /*0274*/ 	.word	0x000000ff
        /*0278*/ 	.word	0x00000108
        /*027c*/ 	.short	0x0100
        /*027e*/ 	.byte	0x08
	.zero		1


	//   ....[32]....
        /*0280*/ 	.word	0x00000450
        /*0284*/ 	.word	0x000000ff
        /*0288*/ 	.word	0x00000080
        /*028c*/ 	.short	0x0100
        /*028e*/ 	.byte	0x08
	.zero		1


	//   ....[33]....
        /*0290*/ 	.word	0x00000460
        /*0294*/ 	.word	0x000000ff
        /*0298*/ 	.word	0x00000110
        /*029c*/ 	.short	0x0100
        /*029e*/ 	.byte	0x08
	.zero		1


	//   ....[34]....
        /*02a0*/ 	.word	0x00000470
        /*02a4*/ 	.word	0x000000ff
        /*02a8*/ 	.word	0x00000088
        /*02ac*/ 	.short	0x0100
        /*02ae*/ 	.byte	0x08
	.zero		1


	//   ....[35]....
        /*02b0*/ 	.word	0x00000480
        /*02b4*/ 	.word	0x000000ff
        /*02b8*/ 	.word	0x00000118
        /*02bc*/ 	.short	0x0100
        /*02be*/ 	.byte	0x08
	.zero		1


	//   ....[36]....
        /*02c0*/ 	.word	0x00000720
        /*02c4*/ 	.word	0x000000ff
        /*02c8*/ 	.word	0x00000130
        /*02cc*/ 	.short	0x0100
        /*02ce*/ 	.byte	0x06
	.zero		1


	//   ....[37]....
        /*02d0*/ 	.word	0x00000780
        /*02d4*/ 	.word	0x000000ff
        /*02d8*/ 	.word	0x00000138
        /*02dc*/ 	.short	0x0100
        /*02de*/ 	.byte	0x06
	.zero		1


	//   ....[38]....
        /*02e0*/ 	.word	0x000013a0
        /*02e4*/ 	.word	0x00000003
        /*02e8*/ 	.word	0x00000000
        /*02ec*/ 	.short	0x010a
        /*02ee*/ 	.byte	0x3f
	.zero		1


	//   ....[39]....
        /*02f0*/ 	.word	0x000013e0
        /*02f4*/ 	.word	0x00000003
        /*02f8*/ 	.word	0x00000000
        /*02fc*/ 	.short	0x010a
        /*02fe*/ 	.byte	0x3f
	.zero		1


	//   ....[40]....
        /*0300*/ 	.word	0x00001680
        /*0304*/ 	.word	0x000000ff
        /*0308*/ 	.word	0x00000000
        /*030c*/ 	.short	0x010a
        /*030e*/ 	.byte	0x04
	.zero		1


	//   ....[41]....
        /*0310*/ 	.word	0x000016c0
        /*0314*/ 	.word	0x000000ff
        /*0318*/ 	.word	0x00000000
        /*031c*/ 	.short	0x010a
        /*031e*/ 	.byte	0x04
	.zero		1


	//   ....[42]....
        /*0320*/ 	.word	0x00001820
        /*0324*/ 	.word	0x000000ff
        /*0328*/ 	.word	0x00000000
        /*032c*/ 	.short	0x0101
        /*032e*/ 	.byte	0x04
	.zero		1


	//   ....[43]....
        /*0330*/ 	.word	0x00001a20
        /*0334*/ 	.word	0x000000ff
        /*0338*/ 	.word	0x00000000
        /*033c*/ 	.short	0x0101
        /*033e*/ 	.byte	0x06
	.zero		1


	//   ....[44]....
        /*0340*/ 	.word	0x00004fb0
        /*0344*/ 	.word	0x0000000e
        /*0348*/ 	.word	0x00000090
        /*034c*/ 	.short	0x010a
        /*034e*/ 	.byte	0x3f
	.zero		1


	//   ....[45]....
        /*0350*/ 	.word	0x00005330
        /*0354*/ 	.word	0x00000006
        /*0358*/ 	.word	0x00000138
        /*035c*/ 	.short	0x0101
        /*035e*/ 	.byte	0x3f
	.zero		1


	//   ....[46]....
        /*0360*/ 	.word	0x00005a60
        /*0364*/ 	.word	0x00000007
        /*0368*/ 	.word	0x00000000
        /*036c*/ 	.short	0x010a
        /*036e*/ 	.byte	0x3f
	.zero		1


	//   ....[47]....
        /*0370*/ 	.word	0x00005ae0
        /*0374*/ 	.word	0x00000009
        /*0378*/ 	.word	0x00000000
        /*037c*/ 	.short	0x010a
        /*037e*/ 	.byte	0x3f
	.zero		1


	//   ....[48]....
        /*0380*/ 	.word	0x00005b70
        /*0384*/ 	.word	0x00000006
        /*0388*/ 	.word	0x00000000
        /*038c*/ 	.short	0x010a
        /*038e*/ 	.byte	0x3f
	.zero		1


	//   ....[49]....
        /*0390*/ 	.word	0x00005c00
        /*0394*/ 	.word	0x00000009
        /*0398*/ 	.word	0x00000000
        /*039c*/ 	.short	0x010a
        /*039e*/ 	.byte	0x3f
	.zero		1


	//   ....[50]....
        /*03a0*/ 	.word	0x00005c90
        /*03a4*/ 	.word	0x00000006
        /*03a8*/ 	.word	0x00000000
        /*03ac*/ 	.short	0x010a
        /*03ae*/ 	.byte	0x3f
	.zero		1


	//   ....[51]....
        /*03b0*/ 	.word	0x00005d20
        /*03b4*/ 	.word	0x00000009
        /*03b8*/ 	.word	0x00000000
        /*03bc*/ 	.short	0x010a
        /*03be*/ 	.byte	0x3f
	.zero		1


	//   ....[52]....
        /*03c0*/ 	.word	0x00005db0
        /*03c4*/ 	.word	0x00000006
        /*03c8*/ 	.word	0x00000000
        /*03cc*/ 	.short	0x010a
        /*03ce*/ 	.byte	0x3f
	.zero		1


	//   ....[53]....
        /*03d0*/ 	.word	0x00005e40
        /*03d4*/ 	.word	0x00000009
        /*03d8*/ 	.word	0x00000000
        /*03dc*/ 	.short	0x010a
        /*03de*/ 	.byte	0x3f
	.zero		1


	//   ....[54]....
        /*03e0*/ 	.word	0x00005ed0
        /*03e4*/ 	.word	0x00000006
        /*03e8*/ 	.word	0x00000000
        /*03ec*/ 	.short	0x010a
        /*03ee*/ 	.byte	0x3f
	.zero		1


	//   ....[55]....
        /*03f0*/ 	.word	0x00005f60
        /*03f4*/ 	.word	0x00000009
        /*03f8*/ 	.word	0x00000000
        /*03fc*/ 	.short	0x010a
        /*03fe*/ 	.byte	0x3f
	.zero		1


	//   ....[56]....
        /*0400*/ 	.word	0x00005ff0
        /*0404*/ 	.word	0x00000006
        /*0408*/ 	.word	0x00000000
        /*040c*/ 	.short	0x010a
        /*040e*/ 	.byte	0x3f
	.zero		1


	//   ....[57]....
        /*0410*/ 	.word	0x00006080
        /*0414*/ 	.word	0x00000009
        /*0418*/ 	.word	0x00000000
        /*041c*/ 	.short	0x010a
        /*041e*/ 	.byte	0x3f
	.zero		1


	//   ....[58]....
        /*0420*/ 	.word	0x00006110
        /*0424*/ 	.word	0x00000006
        /*0428*/ 	.word	0x00000000
        /*042c*/ 	.short	0x010a
        /*042e*/ 	.byte	0x3f
	.zero		1


	//   ....[59]....
        /*0430*/ 	.word	0x000061a0
        /*0434*/ 	.word	0x00000009
        /*0438*/ 	.word	0x00000000
        /*043c*/ 	.short	0x010a
        /*043e*/ 	.byte	0x3f
	.zero		1


	//   ....[60]....
        /*0440*/ 	.word	0x00006230
        /*0444*/ 	.word	0x00000006
        /*0448*/ 	.word	0x00000000
        /*044c*/ 	.short	0x010a
        /*044e*/ 	.byte	0x3f
	.zero		1


	//   ....[61]....
        /*0450*/ 	.word	0x000062c0
        /*0454*/ 	.word	0x00000009
        /*0458*/ 	.word	0x00000000
        /*045c*/ 	.short	0x010a
        /*045e*/ 	.byte	0x3f
	.zero		1


	//   ....[62]....
        /*0460*/ 	.word	0x00006350
        /*0464*/ 	.word	0x00000006
        /*0468*/ 	.word	0x00000000
        /*046c*/ 	.short	0x010a
        /*046e*/ 	.byte	0x3f
	.zero		1


	//   ....[63]....
        /*0470*/ 	.word	0x000063e0
        /*0474*/ 	.word	0x00000003
        /*0478*/ 	.word	0x00000000
        /*047c*/ 	.short	0x010a
        /*047e*/ 	.byte	0x3f
	.zero		1


	//   ....[64]....
        /*0480*/ 	.word	0x00006440
        /*0484*/ 	.word	0x00000003
        /*0488*/ 	.word	0x00000000
        /*048c*/ 	.short	0x010a
        /*048e*/ 	.byte	0x3f
	.zero		1


	//   ....[65]....
        /*0490*/ 	.word	0x000064a0
        /*0494*/ 	.word	0x00000004
        /*0498*/ 	.word	0x00000000
        /*049c*/ 	.short	0x010a
        /*049e*/ 	.byte	0x3f
	.zero		1


	//   ....[66]....
        /*04a0*/ 	.word	0x00006570
        /*04a4*/ 	.word	0x0000000e
        /*04a8*/ 	.word	0x00000090
        /*04ac*/ 	.short	0x010a
        /*04ae*/ 	.byte	0x3f
	.zero		1


	//   ....[67]....
        /*04b0*/ 	.word	0x00006640
        /*04b4*/ 	.word	0x00000007
        /*04b8*/ 	.word	0x00000000
        /*04bc*/ 	.short	0x010a
        /*04be*/ 	.byte	0x3f
	.zero		1


	//   ....[68]....
        /*04c0*/ 	.word	0x00006690
        /*04c4*/ 	.word	0x00000009
        /*04c8*/ 	.word	0x00000000
        /*04cc*/ 	.short	0x010a
        /*04ce*/ 	.byte	0x3f
	.zero		1


	//   ....[69]....
        /*04d0*/ 	.word	0x000066e0
        /*04d4*/ 	.word	0x00000006
        /*04d8*/ 	.word	0x00000000
        /*04dc*/ 	.short	0x010a
        /*04de*/ 	.byte	0x3f
	.zero		1


	//   ....[70]....
        /*04e0*/ 	.word	0x00006730
        /*04e4*/ 	.word	0x00000009
        /*04e8*/ 	.word	0x00000000
        /*04ec*/ 	.short	0x010a
        /*04ee*/ 	.byte	0x3f
	.zero		1


	//   ....[71]....
        /*04f0*/ 	.word	0x00006780
        /*04f4*/ 	.word	0x00000006
        /*04f8*/ 	.word	0x00000000
        /*04fc*/ 	.short	0x010a
        /*04fe*/ 	.byte	0x3f
	.zero		1


	//   ....[72]....
        /*0500*/ 	.word	0x000067d0
        /*0504*/ 	.word	0x00000009
        /*0508*/ 	.word	0x00000000
        /*050c*/ 	.short	0x010a
        /*050e*/ 	.byte	0x3f
	.zero		1


	//   ....[73]....
        /*0510*/ 	.word	0x00006820
        /*0514*/ 	.word	0x00000006
        /*0518*/ 	.word	0x00000000
        /*051c*/ 	.short	0x010a
        /*051e*/ 	.byte	0x3f
	.zero		1


	//   ....[74]....
        /*0520*/ 	.word	0x00006870
        /*0524*/ 	.word	0x00000009
        /*0528*/ 	.word	0x00000000
        /*052c*/ 	.short	0x010a
        /*052e*/ 	.byte	0x3f
	.zero		1


	//   ....[75]....
        /*0530*/ 	.word	0x000068c0
        /*0534*/ 	.word	0x00000006
        /*0538*/ 	.word	0x00000000
        /*053c*/ 	.short	0x010a
        /*053e*/ 	.byte	0x3f
	.zero		1


	//   ....[76]....
        /*0540*/ 	.word	0x00006910
        /*0544*/ 	.word	0x00000009
        /*0548*/ 	.word	0x00000000
        /*054c*/ 	.short	0x010a
        /*054e*/ 	.byte	0x3f
	.zero		1


	//   ....[77]....
        /*0550*/ 	.word	0x00006960
        /*0554*/ 	.word	0x00000006
        /*0558*/ 	.word	0x00000000
        /*055c*/ 	.short	0x010a
        /*055e*/ 	.byte	0x3f
	.zero		1


	//   ....[78]....
        /*0560*/ 	.word	0x000069b0
        /*0564*/ 	.word	0x00000009
        /*0568*/ 	.word	0x00000000
        /*056c*/ 	.short	0x010a
        /*056e*/ 	.byte	0x3f
	.zero		1


	//   ....[79]....
        /*0570*/ 	.word	0x00006a00
        /*0574*/ 	.word	0x00000006
        /*0578*/ 	.word	0x00000000
        /*057c*/ 	.short	0x010a
        /*057e*/ 	.byte	0x3f
	.zero		1


	//   ....[80]....
        /*0580*/ 	.word	0x00006a50
        /*0584*/ 	.word	0x00000009
        /*0588*/ 	.word	0x00000000
        /*058c*/ 	.short	0x010a
        /*058e*/ 	.byte	0x3f
	.zero		1


	//   ....[81]....
        /*0590*/ 	.word	0x00006aa0
        /*0594*/ 	.word	0x00000006
        /*0598*/ 	.word	0x00000000
        /*059c*/ 	.short	0x010a
        /*059e*/ 	.byte	0x3f
	.zero		1


	//   ....[82]....
        /*05a0*/ 	.word	0x00006af0
        /*05a4*/ 	.word	0x00000009
        /*05a8*/ 	.word	0x00000000
        /*05ac*/ 	.short	0x010a
        /*05ae*/ 	.byte	0x3f
	.zero		1


	//   ....[83]....
        /*05b0*/ 	.word	0x00006b40
        /*05b4*/ 	.word	0x00000006
        /*05b8*/ 	.word	0x00000000
        /*05bc*/ 	.short	0x010a
        /*05be*/ 	.byte	0x3f
	.zero		1


	//----- nvinfo : EIATTR_NUM_MBARRIERS
	.align		4
.L_35:
        /*05c0*/ 	.byte	0x03, 0x38
        /*05c2*/ 	.short	0x0026


	//----- nvinfo : EIATTR_EXIT_INSTR_OFFSETS
	.align		4
        /*05c4*/ 	.byte	0x04, 0x1c
        /*05c6*/ 	.short	(.L_37 - .L_36)


	//   ....[0]....
.L_36:
        /*05c8*/ 	.word	0x000007d0


	//   ....[1]....
        /*05cc*/ 	.word	0x00001090


	//   ....[2]....
        /*05d0*/ 	.word	0x00004620


	//   ....[3]....
        /*05d4*/ 	.word	0x00004c50


	//   ....[4]....
        /*05d8*/ 	.word	0x00006430


	//----- nvinfo : EIATTR_MAX_THREADS
	.align		4
.L_37:
        /*05dc*/ 	.byte	0x04, 0x05
        /*05de*/ 	.short	(.L_39 - .L_38)
.L_38:
        /*05e0*/ 	.word	0x00000180
        /*05e4*/ 	.word	0x00000001
        /*05e8*/ 	.word	0x00000001


	//----- nvinfo : EIATTR_CRS_STACK_SIZE
	.align		4
.L_39:
        /*05ec*/ 	.byte	0x04, 0x1e
        /*05ee*/ 	.short	(.L_41 - .L_40)
.L_40:
        /*05f0*/ 	.word	0x00000000


	//----- nvinfo : EIATTR_CBANK_PARAM_SIZE
	.align		4
.L_41:
        /*05f4*/ 	.byte	0x03, 0x19
        /*05f6*/ 	.short	0x0470


	//----- nvinfo : EIATTR_PARAM_CBANK
	.align		4
        /*05f8*/ 	.byte	0x04, 0x0a
        /*05fa*/ 	.short	(.L_43 - .L_42)
	.align		4
.L_42:
        /*05fc*/ 	.word	index@(.nv.constant0._ZN7cutlass13device_kernelINS_4gemm6kernel13GemmUniversalIN4cute5tupleIJiiiiEEENS1_10collective13CollectiveMmaINS1_34MainloopSm90TmaGmmaWarpSpecializedILi18ENS5_IJNS4_1CILi1EEESB_SB_EEENS1_35KernelTmaWarpSpecializedCooperativeEEENS5_IJNSA_ILi128EEENSA_ILi64EEENSA_ILi32EEEEEENS_10bfloat16_tENS5_IJlSB_lEEESJ_SK_NS4_8TiledMMAINS4_8MMA_AtomIJNS4_4SM904GMMA27MMA_64x64x16_F32BF16BF16_SSILNSO_5MajorE0ELSQ_0ELNSO_7ScaleInE1ELSR_1EEEEEENS4_6LayoutINS5_IJNSA_ILi2EEESB_SB_EEENS5_IJSB_NSA_ILi0EEESX_EEEEENS5_IJNS4_10UnderscoreES10_S10_EEEEENS4_13SM90_TMA_LOADENS4_14ComposedLayoutINS4_7SwizzleILi2ELi4ELi3EEENS4_18smem_ptr_flag_bitsILi16EEENSU_INS5_IJNSA_ILi8EEESH_EEENS5_IJSH_SB_EEEEEEEvNS4_8identityES13_S1D_vS1E_EENS_8epilogue10collective6detail29Sm90TmaWarpSpecializedAdapterINS1H_15DefaultEpilogueISJ_SK_SK_NS1G_6thread17LinearCombinationISJ_Li1EffLNS1L_9ScaleType4KindE0ELNS_15FloatRoundStyleE2ESJ_EENS1_15EpilogueDefaultEEEEEvvEEEEvNT_6ParamsE)
        /*0600*/ 	.short	0x0210
        /*0602*/ 	.short	0x0470


	//----- nvinfo : EIATTR_SW_WAR
	.align		4
.L_43:
        /*0604*/ 	.byte	0x04, 0x36
        /*0606*/ 	.short	(.L_45 - .L_44)
.L_44:
        /*0608*/ 	.word	0x00000008
.L_45:


//--------------------- .nv.callgraph             --------------------------
	.section	.nv.callgraph,"",@"SHT_CUDA_CALLGRAPH"
	.align	4
	.sectionentsize	8
	.align		4
        /*0000*/ 	.word	0x00000000
	.align		4
        /*0004*/ 	.word	0xffffffff
	.align		4
        /*0008*/ 	.word	index@(_ZN7cutlass13device_kernelINS_4gemm6kernel13GemmUniversalIN4cute5tupleIJiiiiEEENS1_10collective13CollectiveMmaINS1_34MainloopSm90TmaGmmaWarpSpecializedILi18ENS5_IJNS4_1CILi1EEESB_SB_EEENS1_35KernelTmaWarpSpecializedCooperativeEEENS5_IJNSA_ILi128EEENSA_ILi64EEENSA_ILi32EEEEEENS_10bfloat16_tENS5_IJlSB_lEEESJ_SK_NS4_8TiledMMAINS4_8MMA_AtomIJNS4_4SM904GMMA27MMA_64x64x16_F32BF16BF16_SSILNSO_5MajorE0ELSQ_0ELNSO_7ScaleInE1ELSR_1EEEEEENS4_6LayoutINS5_IJNSA_ILi2EEESB_SB_EEENS5_IJSB_NSA_ILi0EEESX_EEEEENS5_IJNS4_10UnderscoreES10_S10_EEEEENS4_13SM90_TMA_LOADENS4_14ComposedLayoutINS4_7SwizzleILi2ELi4ELi3EEENS4_18smem_ptr_flag_bitsILi16EEENSU_INS5_IJNSA_ILi8EEESH_EEENS5_IJSH_SB_EEEEEEEvNS4_8identityES13_S1D_vS1E_EENS_8epilogue10collective6detail29Sm90TmaWarpSpecializedAdapterINS1H_15DefaultEpilogueISJ_SK_SK_NS1G_6thread17LinearCombinationISJ_Li1EffLNS1L_9ScaleType4KindE0ELNS_15FloatRoundStyleE2ESJ_EENS1_15EpilogueDefaultEEEEEvvEEEEvNT_6ParamsE)
	.align		4
        /*000c*/ 	.word	index@(__assertfail)
	.align		4
        /*0010*/ 	.word	0x00000000
	.align		4
        /*0014*/ 	.word	0xfffffffe
	.align		4
        /*0018*/ 	.word	0x00000000
	.align		4
        /*001c*/ 	.word	0xfffffffd
	.align		4
        /*0020*/ 	.word	0x00000000
	.align		4
        /*0024*/ 	.word	0xfffffffc


//--------------------- .nv.constant4             --------------------------
	.section	.nv.constant4,"a",@progbits
	.align	8
	.align		8
.nv.constant4:
        /*0000*/ 	.dword	__assertfail
	.align		8
        /*0008*/ 	.dword	__unnamed_1
	.align		8
        /*0010*/ 	.dword	_ZN39_INTERNAL_3494f6d3_4_k_cu_47fcef3e_25214cuda3std3__45__cpo5beginE
	.align		8
        /*0018*/ 	.dword	_ZN39_INTERNAL_3494f6d3_4_k_cu_47fcef3e_25214cuda3std3__45__cpo3endE
	.align		8
        /*0020*/ 	.dword	_ZN39_INTERNAL_3494f6d3_4_k_cu_47fcef3e_25214cuda3std3__45__cpo6cbeginE
	.align		8
        /*0028*/ 	.dword	_ZN39_INTERNAL_3494f6d3_4_k_cu_47fcef3e_25214cuda3std3__45__cpo4cendE
	.align		8
        /*0030*/ 	.dword	_ZN39_INTERNAL_3494f6d3_4_k_cu_47fcef3e_25214cuda3std3__441_GLOBAL__N__3494f6d3_4_k_cu_47fcef3e_25216ignoreE
	.align		8
        /*0038*/ 	.dword	_ZN39_INTERNAL_3494f6d3_4_k_cu_47fcef3e_25214cuda3std3__419piecewise_constructE
	.align		8
        /*0040*/ 	.dword	_ZN39_INTERNAL_3494f6d3_4_k_cu_47fcef3e_25214cuda3std3__48in_placeE
	.align		8
        /*0048*/ 	.dword	_ZN39_INTERNAL_3494f6d3_4_k_cu_47fcef3e_25214cuda3std6ranges3__45__cpo4swapE
	.align		8
        /*0050*/ 	.dword	_ZN39_INTERNAL_3494f6d3_4_k_cu_47fcef3e_25214cuda3std6ranges3__45__cpo9iter_moveE
	.align		8
        /*0058*/ 	.dword	_ZN39_INTERNAL_3494f6d3_4_k_cu_47fcef3e_25214cute7productE
	.align		8
        /*0060*/ 	.dword	_ZN39_INTERNAL_3494f6d3_4_k_cu_47fcef3e_25214cute1_E
	.align		8
        /*0068*/ 	.dword	$str$22
	.align		8
        /*0070*/ 	.dword	$str$23


//--------------------- .text._ZN7cutlass13device_kernelINS_4gemm6kernel13GemmUniversalIN4cute5tupleIJiiiiEEENS1_10collective13CollectiveMmaINS1_34MainloopSm90TmaGmmaWarpSpecializedILi18ENS5_IJNS4_1CILi1EEESB_SB_EEENS1_35KernelTmaWarpSpecializedCooperativeEEENS5_IJNSA_ILi128EEENSA_ILi64EEENSA_ILi32EEEEEENS_10bfloat16_tENS5_IJlSB_lEEESJ_SK_NS4_8TiledMMAINS4_8MMA_AtomIJNS4_4SM904GMMA27MMA_64x64x16_F32BF16BF16_SSILNSO_5MajorE0ELSQ_0ELNSO_7ScaleInE1ELSR_1EEEEEENS4_6LayoutINS5_IJNSA_ILi2EEESB_SB_EEENS5_IJSB_NSA_ILi0EEESX_EEEEENS5_IJNS4_10UnderscoreES10_S10_EEEEENS4_13SM90_TMA_LOADENS4_14ComposedLayoutINS4_7SwizzleILi2ELi4ELi3EEENS4_18smem_ptr_flag_bitsILi16EEENSU_INS5_IJNSA_ILi8EEESH_EEENS5_IJSH_SB_EEEEEEEvNS4_8identityES13_S1D_vS1E_EENS_8epilogue10collective6detail29Sm90TmaWarpSpecializedAdapterINS1H_15DefaultEpilogueISJ_SK_SK_NS1G_6thread17LinearCombinationISJ_Li1EffLNS1L_9ScaleType4KindE0ELNS_15FloatRoundStyleE2ESJ_EENS1_15EpilogueDefaultEEEEEvvEEEEvNT_6ParamsE --------------------------
	.section	.text._ZN7cutlass13device_kernelINS_4gemm6kernel13GemmUniversalIN4cute5tupleIJiiiiEEENS1_10collective13CollectiveMmaINS1_34MainloopSm90TmaGmmaWarpSpecializedILi18ENS5_IJNS4_1CILi1EEESB_SB_EEENS1_35KernelTmaWarpSpecializedCooperativeEEENS5_IJNSA_ILi128EEENSA_ILi64EEENSA_ILi32EEEEEENS_10bfloat16_tENS5_IJlSB_lEEESJ_SK_NS4_8TiledMMAINS4_8MMA_AtomIJNS4_4SM904GMMA27MMA_64x64x16_F32BF16BF16_SSILNSO_5MajorE0ELSQ_0ELNSO_7ScaleInE1ELSR_1EEEEEENS4_6LayoutINS5_IJNSA_ILi2EEESB_SB_EEENS5_IJSB_NSA_ILi0EEESX_EEEEENS5_IJNS4_10UnderscoreES10_S10_EEEEENS4_13SM90_TMA_LOADENS4_14ComposedLayoutINS4_7SwizzleILi2ELi4ELi3EEENS4_18smem_ptr_flag_bitsILi16EEENSU_INS5_IJNSA_ILi8EEESH_EEENS5_IJSH_SB_EEEEEEEvNS4_8identityES13_S1D_vS1E_EENS_8epilogue10collective6detail29Sm90TmaWarpSpecializedAdapterINS1H_15DefaultEpilogueISJ_SK_SK_NS1G_6thread17LinearCombinationISJ_Li1EffLNS1L_9ScaleType4KindE0ELNS_15FloatRoundStyleE2ESJ_EENS1_15EpilogueDefaultEEEEEvvEEEEvNT_6ParamsE,"ax",@progbits
	.align	128
.text._ZN7cutlass13device_kernelINS_4gemm6kernel13GemmUniversalIN4cute5tupleIJiiiiEEENS1_10collective13CollectiveMmaINS1_34MainloopSm90TmaGmmaWarpSpecializedILi18ENS5_IJNS4_1CILi1EEESB_SB_EEENS1_35KernelTmaWarpSpecializedCooperativeEEENS5_IJNSA_ILi128EEENSA_ILi64EEENSA_ILi32EEEEEENS_10bfloat16_tENS5_IJlSB_lEEESJ_SK_NS4_8TiledMMAINS4_8MMA_AtomIJNS4_4SM904GMMA27MMA_64x64x16_F32BF16BF16_SSILNSO_5MajorE0ELSQ_0ELNSO_7ScaleInE1ELSR_1EEEEEENS4_6LayoutINS5_IJNSA_ILi2EEESB_SB_EEENS5_IJSB_NSA_ILi0EEESX_EEEEENS5_IJNS4_10UnderscoreES10_S10_EEEEENS4_13SM90_TMA_LOADENS4_14ComposedLayoutINS4_7SwizzleILi2ELi4ELi3EEENS4_18smem_ptr_flag_bitsILi16EEENSU_INS5_IJNSA_ILi8EEESH_EEENS5_IJSH_SB_EEEEEEEvNS4_8identityES13_S1D_vS1E_EENS_8epilogue10collective6detail29Sm90TmaWarpSpecializedAdapterINS1H_15DefaultEpilogueISJ_SK_SK_NS1G_6thread17LinearCombinationISJ_Li1EffLNS1L_9ScaleType4KindE0ELNS_15FloatRoundStyleE2ESJ_EENS1_15EpilogueDefaultEEEEEvvEEEEvNT_6ParamsE:
        .type           _ZN7cutlass13device_kernelINS_4gemm6kernel13GemmUniversalIN4cute5tupleIJiiiiEEENS1_10collective13CollectiveMmaINS1_34MainloopSm90TmaGmmaWarpSpecializedILi18ENS5_IJNS4_1CILi1EEESB_SB_EEENS1_35KernelTmaWarpSpecializedCooperativeEEENS5_IJNSA_ILi128EEENSA_ILi64EEENSA_ILi32EEEEEENS_10bfloat16_tENS5_IJlSB_lEEESJ_SK_NS4_8TiledMMAINS4_8MMA_AtomIJNS4_4SM904GMMA27MMA_64x64x16_F32BF16BF16_SSILNSO_5MajorE0ELSQ_0ELNSO_7ScaleInE1ELSR_1EEEEEENS4_6LayoutINS5_IJNSA_ILi2EEESB_SB_EEENS5_IJSB_NSA_ILi0EEESX_EEEEENS5_IJNS4_10UnderscoreES10_S10_EEEEENS4_13SM90_TMA_LOADENS4_14ComposedLayoutINS4_7SwizzleILi2ELi4ELi3EEENS4_18smem_ptr_flag_bitsILi16EEENSU_INS5_IJNSA_ILi8EEESH_EEENS5_IJSH_SB_EEEEEEEvNS4_8identityES13_S1D_vS1E_EENS_8epilogue10collective6detail29Sm90TmaWarpSpecializedAdapterINS1H_15DefaultEpilogueISJ_SK_SK_NS1G_6thread17LinearCombinationISJ_Li1EffLNS1L_9ScaleType4KindE0ELNS_15FloatRoundStyleE2ESJ_EENS1_15EpilogueDefaultEEEEEvvEEEEvNT_6ParamsE,@function
        .size           _ZN7cutlass13device_kernelINS_4gemm6kernel13GemmUniversalIN4cute5tupleIJiiiiEEENS1_10collective13CollectiveMmaINS1_34MainloopSm90TmaGmmaWarpSpecializedILi18ENS5_IJNS4_1CILi1EEESB_SB_EEENS1_35KernelTmaWarpSpecializedCooperativeEEENS5_IJNSA_ILi128EEENSA_ILi64EEENSA_ILi32EEEEEENS_10bfloat16_tENS5_IJlSB_lEEESJ_SK_NS4_8TiledMMAINS4_8MMA_AtomIJNS4_4SM904GMMA27MMA_64x64x16_F32BF16BF16_SSILNSO_5MajorE0ELSQ_0ELNSO_7ScaleInE1ELSR_1EEEEEENS4_6LayoutINS5_IJNSA_ILi2EEESB_SB_EEENS5_IJSB_NSA_ILi0EEESX_EEEEENS5_IJNS4_10UnderscoreES10_S10_EEEEENS4_13SM90_TMA_LOADENS4_14ComposedLayoutINS4_7SwizzleILi2ELi4ELi3EEENS4_18smem_ptr_flag_bitsILi16EEENSU_INS5_IJNSA_ILi8EEESH_EEENS5_IJSH_SB_EEEEEEEvNS4_8identityES13_S1D_vS1E_EENS_8epilogue10collective6detail29Sm90TmaWarpSpecializedAdapterINS1H_15DefaultEpilogueISJ_SK_SK_NS1G_6thread17LinearCombinationISJ_Li1EffLNS1L_9ScaleType4KindE0ELNS_15FloatRoundStyleE2ESJ_EENS1_15EpilogueDefaultEEEEEvvEEEEvNT_6ParamsE,(.L_x_159 - _ZN7cutlass13device_kernelINS_4gemm6kernel13GemmUniversalIN4cute5tupleIJiiiiEEENS1_10collective13CollectiveMmaINS1_34MainloopSm90TmaGmmaWarpSpecializedILi18ENS5_IJNS4_1CILi1EEESB_SB_EEENS1_35KernelTmaWarpSpecializedCooperativeEEENS5_IJNSA_ILi128EEENSA_ILi64EEENSA_ILi32EEEEEENS_10bfloat16_tENS5_IJlSB_lEEESJ_SK_NS4_8TiledMMAINS4_8MMA_AtomIJNS4_4SM904GMMA27MMA_64x64x16_F32BF16BF16_SSILNSO_5MajorE0ELSQ_0ELNSO_7ScaleInE1ELSR_1EEEEEENS4_6LayoutINS5_IJNSA_ILi2EEESB_SB_EEENS5_IJSB_NSA_ILi0EEESX_EEEEENS5_IJNS4_10UnderscoreES10_S10_EEEEENS4_13SM90_TMA_LOADENS4_14ComposedLayoutINS4_7SwizzleILi2ELi4ELi3EEENS4_18smem_ptr_flag_bitsILi16EEENSU_INS5_IJNSA_ILi8EEESH_EEENS5_IJSH_SB_EEEEEEEvNS4_8identityES13_S1D_vS1E_EENS_8epilogue10collective6detail29Sm90TmaWarpSpecializedAdapterINS1H_15DefaultEpilogueISJ_SK_SK_NS1G_6thread17LinearCombinationISJ_Li1EffLNS1L_9ScaleType4KindE0ELNS_15FloatRoundStyleE2ESJ_EENS1_15EpilogueDefaultEEEEEvvEEEEvNT_6ParamsE)
        .other          _ZN7cutlass13device_kernelINS_4gemm6kernel13GemmUniversalIN4cute5tupleIJiiiiEEENS1_10collective13CollectiveMmaINS1_34MainloopSm90TmaGmmaWarpSpecializedILi18ENS5_IJNS4_1CILi1EEESB_SB_EEENS1_35KernelTmaWarpSpecializedCooperativeEEENS5_IJNSA_ILi128EEENSA_ILi64EEENSA_ILi32EEEEEENS_10bfloat16_tENS5_IJlSB_lEEESJ_SK_NS4_8TiledMMAINS4_8MMA_AtomIJNS4_4SM904GMMA27MMA_64x64x16_F32BF16BF16_SSILNSO_5MajorE0ELSQ_0ELNSO_7ScaleInE1ELSR_1EEEEEENS4_6LayoutINS5_IJNSA_ILi2EEESB_SB_EEENS5_IJSB_NSA_ILi0EEESX_EEEEENS5_IJNS4_10UnderscoreES10_S10_EEEEENS4_13SM90_TMA_LOADENS4_14ComposedLayoutINS4_7SwizzleILi2ELi4ELi3EEENS4_18smem_ptr_flag_bitsILi16EEENSU_INS5_IJNSA_ILi8EEESH_EEENS5_IJSH_SB_EEEEEEEvNS4_8identityES13_S1D_vS1E_EENS_8epilogue10collective6detail29Sm90TmaWarpSpecializedAdapterINS1H_15DefaultEpilogueISJ_SK_SK_NS1G_6thread17LinearCombinationISJ_Li1EffLNS1L_9ScaleType4KindE0ELNS_15FloatRoundStyleE2ESJ_EENS1_15EpilogueDefaultEEEEEvvEEEEvNT_6ParamsE,@"STO_CUDA_ENTRY STV_DEFAULT"
_ZN7cutlass13device_kernelINS_4gemm6kernel13GemmUniversalIN4cute5tupleIJiiiiEEENS1_10collective13CollectiveMmaINS1_34MainloopSm90TmaGmmaWarpSpecializedILi18ENS5_IJNS4_1CILi1EEESB_SB_EEENS1_35KernelTmaWarpSpecializedCooperativeEEENS5_IJNSA_ILi128EEENSA_ILi64EEENSA_ILi32EEEEEENS_10bfloat16_tENS5_IJlSB_lEEESJ_SK_NS4_8TiledMMAINS4_8MMA_AtomIJNS4_4SM904GMMA27MMA_64x64x16_F32BF16BF16_SSILNSO_5MajorE0ELSQ_0ELNSO_7ScaleInE1ELSR_1EEEEEENS4_6LayoutINS5_IJNSA_ILi2EEESB_SB_EEENS5_IJSB_NSA_ILi0EEESX_EEEEENS5_IJNS4_10UnderscoreES10_S10_EEEEENS4_13SM90_TMA_LOADENS4_14ComposedLayoutINS4_7SwizzleILi2ELi4ELi3EEENS4_18smem_ptr_flag_bitsILi16EEENSU_INS5_IJNSA_ILi8EEESH_EEENS5_IJSH_SB_EEEEEEEvNS4_8identityES13_S1D_vS1E_EENS_8epilogue10collective6detail29Sm90TmaWarpSpecializedAdapterINS1H_15DefaultEpilogueISJ_SK_SK_NS1G_6thread17LinearCombinationISJ_Li1EffLNS1L_9ScaleType4KindE0ELNS_15FloatRoundStyleE2ESJ_EENS1_15EpilogueDefaultEEEEEvvEEEEvNT_6ParamsE:
[----:B------:R-:W0:Y:S01]  /*0000*/  LDC R1, c[0x0][0x28] ;  /* 0x00000a00ff017b82 */ /* 0x000e220000000800 */
[----:B------:R-:W1:Y:S01]  /*0010*/  S2R R18, SR_TID.X ;  /* 0x0000000000127919 */ /* 0x000e620000002100 */
[----:B------:R-:W-:Y:S01]  /*0020*/  ELECT P0, URZ, PT ;  /* 0x00000000003f782f */ /* 0x000fe20003800000 */
[----:B------:R-:W-:Y:S01]  /*0030*/  BSSY B0, `(.L_x_0) ;  /* 0x000000f000007945 */ /* 0x000fe20003800000 */
[--C-:B-1----:R-:W-:Y:S02]  /*0040*/  SHF.R.U32.HI R0, RZ, 0x5, R18.reuse ;  /* 0x00000005ff007819 */ /* 0x102fe40000011612 */
[----:B------:R-:W-:-:S03]  /*0050*/  SHF.R.U32.HI R22, RZ, 0x7, R18 ;  /* 0x00000007ff167819 */ /* 0x000fc60000011612 */
[----:B------:R-:W1:Y:S04]  /*0060*/  SHFL.IDX PT, R5, R0, RZ, 0x1f ;  /* 0x00001fff00057589 */ /* 0x000e6800000e0000 */
[----:B------:R2:W3:Y:S01]  /*0070*/  SHFL.IDX PT, R8, R22, RZ, 0x1f ;  /* 0x00001fff16087589 */ /* 0x0004e200000e0000 */
[----:B-1----:R-:W-:-:S13]  /*0080*/  ISETP.NE.OR P0, PT, R5, RZ, !P0 ;  /* 0x000000ff0500720c */ /* 0x002fda0004705670 */
[----:B0-23--:R-:W-:Y:S05]  /*0090*/  @P0 BRA `(.L_x_1) ;  /* 0x0000000000200947 */ /* 0x00dfea0003800000 */
[----:B------:R-:W-:Y:S02]  /*00a0*/  ULDC.64 UR4, c[0x0][0x198] ;  /* 0x0000660000047ab9 */ /* 0x000fe40000000a00 */
[----:B------:R-:W-:Y:S02]  /*00b0*/  UIADD3 UR6, UP0, UR4, 0xf0, URZ ;  /* 0x000000f004067890 */ /* 0x000fe4000ff1e03f */
[----:B------:R-:W-:Y:S02]  /*00c0*/  UIADD3 UR4, UP1, UR4, 0x1f0, URZ ;  /* 0x000001f004047890 */ /* 0x000fe4000ff3e03f */
[----:B------:R-:W-:Y:S02]  /*00d0*/  UIADD3.X UR7, URZ, UR5, URZ, UP0, !UPT ;  /* 0x000000053f077290 */ /* 0x000fe400087fe43f */
[----:B------:R-:W-:-:S07]  /*00e0*/  UIADD3.X UR5, URZ, UR5, URZ, UP1, !UPT ;  /* 0x000000053f057290 */ /* 0x000fce0008ffe43f */
[----:B------:R0:W-:Y:S02]  /*00f0*/  UTMACCTL.PF [UR6] ;  /* 0x00000000060079b9 */ /* 0x0001e40008040000 */
[----:B------:R0:W-:Y:S02]  /*0100*/  UTMACCTL.PF [UR4] ;  /* 0x00000000040079b9 */ /* 0x0001e40008040000 */
[----:B0-----:R-:W-:Y:S01]  /*0110*/  NOP ;  /* 0x0000000000007918 */ /* 0x001fe20000000000 */
.L_x_1:
[----:B------:R-:W-:Y:S05]  /*0120*/  BSYNC B0 ;  /* 0x0000000000007941 */ /* 0x000fea0003800000 */
.L_x_0:
[----:B------:R-:W0:Y:S02]  /*0130*/  SHFL.IDX PT, R2, R0, RZ, 0x1f ;  /* 0x00001fff00027589 */ /* 0x000e2400000e0000 */
[----:B0-----:R-:W-:-:S13]  /*0140*/  ISETP.NE.AND P0, PT, R2, RZ, PT ;  /* 0x000000ff0200720c */ /* 0x001fda0003f05270 */
[----:B------:R-:W-:Y:S05]  /*0150*/  @P0 BRA `(.L_x_2) ;  /* 0x0000000000d40947 */ /* 0x000fea0003800000 */
[----:B------:R-:W-:Y:S01]  /*0160*/  ELECT P0, URZ, PT ;  /* 0x00000000003f782f */ /* 0x000fe20003800000 */
[----:B------:R-:W-:-:S12]  /*0170*/  BSSY B0, `(.L_x_2) ;  /* 0x0000033000007945 */ /* 0x000fd80003800000 */
[----:B------:R-:W-:Y:S05]  /*0180*/  @!P0 BRA `(.L_x_3) ;  /* 0x0000000000c48947 */ /* 0x000fea0003800000 */
[----:B------:R-:W0:Y:S01]  /*0190*/  S2UR UR8, SR_CgaCtaId ;  /* 0x00000000000879c3 */ /* 0x000e220000008800 */
[----:B------:R-:W-:Y:S01]  /*01a0*/  UMOV UR4, 0x400 ;  /* 0x0000040000047882 */ /* 0x000fe20000000000 */
[----:B------:R-:W-:Y:S01]  /*01b0*/  UMOV UR5, 0x1 ;  /* 0x0000000100057882 */ /* 0x000fe20000000000 */
[----:B------:R-:W-:Y:S02]  /*01c0*/  UMOV UR6, 0x100 ;  /* 0x0000010000067882 */ /* 0x000fe40000000000 */
[----:B------:R-:W-:-:S04]  /*01d0*/  UIADD3 UR6, -UR6, 0x100000, URZ ;  /* 0x0010000006067890 */ /* 0x000fc8000fffe13f */
[----:B------:R-:W-:Y:S02]  /*01e0*/  USHF.L.U32 UR7, UR6, 0xb, URZ ;  /* 0x0000000b06077899 */ /* 0x000fe4000800063f */
[----:B------:R-:W-:Y:S02]  /*01f0*/  USHF.L.U32 UR6, UR6, 0x1, URZ ;  /* 0x0000000106067899 */ /* 0x000fe4000800063f */
[----:B0-----:R-:W-:Y:S02]  /*0200*/  ULEA UR8, UR8, UR4, 0x18 ;  /* 0x0000000408087291 */ /* 0x001fe4000f8ec03f */
[----:B------:R-:W-:-:S04]  /*0210*/  UIADD3 UR4, -UR5, 0x100000, URZ ;  /* 0x0010000005047890 */ /* 0x000fc8000fffe13f */
[----:B------:R-:W-:Y:S02]  /*0220*/  USHF.L.U32 UR5, UR4, 0xb, URZ ;  /* 0x0000000b04057899 */ /* 0x000fe4000800063f */
[----:B------:R-:W-:Y:S01]  /*0230*/  USHF.L.U32 UR4, UR4, 0x1, URZ ;  /* 0x0000000104047899 */ /* 0x000fe2000800063f */
[----:B------:R-:W0:Y:S11]  /*0240*/  FENCE.VIEW.ASYNC.S ;  /* 0x00000000000073c6 */ /* 0x000e360000000000 */
[----:B0-----:R0:W1:Y:S01]  /*0250*/  SYNCS.EXCH.64 URZ, [UR8], UR4 ;  /* 0x00000004083f75b2 */ /* 0x0010620008000100 */
[----:B------:R0:W2:Y:S01]  /*0260*/  SYNCS.EXCH.64 URZ, [UR8+0x90], UR6 ;  /* 0x00009006083f75b2 */ /* 0x0000a20008000100 */
[----:B------:R0:W3:Y:S01]  /*0270*/  SYNCS.EXCH.64 URZ, [UR8+0x8], UR4 ;  /* 0x00000804083f75b2 */ /* 0x0000e20008000100 */
[----:B------:R0:W4:Y:S01]  /*0280*/  SYNCS.EXCH.64 URZ, [UR8+0x98], UR6 ;  /* 0x00009806083f75b2 */ /* 0x0001220008000100 */
[----:B------:R0:W0:Y:S01]  /*0290*/  SYNCS.EXCH.64 URZ, [UR8+0x10], UR4 ;  /* 0x00001004083f75b2 */ /* 0x0000220008000100 */
        /* <DEDUP_REMOVED lines=31> */
[----:B-1234-:R-:W-:Y:S01]  /*0490*/  NOP ;  /* 0x0000000000007918 */ /* 0x01efe20000000000 */
.L_x_3:
[----:B0-----:R-:W-:Y:S05]  /*04a0*/  BSYNC B0 ;  /* 0x0000000000007941 */ /* 0x001fea0003800000 */
.L_x_2:
[----:B------:R-:W0:Y:S01]  /*04b0*/  SHFL.IDX PT, R0, R0, RZ, 0x1f ;  /* 0x00001fff00007589 */ /* 0x000e2200000e0000 */
[----:B------:R-:W-:Y:S01]  /*04c0*/  ELECT P0, URZ, PT ;  /* 0x00000000003f782f */ /* 0x000fe20003800000 */
[----:B------:R-:W1:Y:S01]  /*04d0*/  LDC R2, c[0x0][0x65c] ;  /* 0x00019700ff027b82 */ /* 0x000e620000000800 */
[----:B------:R-:W-:Y:S01]  /*04e0*/  SHF.R.S32.HI R6, RZ, 0x1f, R5 ;  /* 0x0000001fff067819 */ /* 0x000fe20000011405 */
[----:B------:R-:W2:Y:S01]  /*04f0*/  S2R R3, SR_CTAID.Y ;  /* 0x0000000000037919 */ /* 0x000ea20000002600 */
[----:B------:R-:W-:Y:S01]  /*0500*/  UMOV UR4, 0x20 ;  /* 0x0000002000047882 */ /* 0x000fe20000000000 */
[----:B------:R-:W-:Y:S01]  /*0510*/  ISETP.NE.AND P2, PT, R8, RZ, PT ;  /* 0x000000ff0800720c */ /* 0x000fe20003f45270 */
[----:B------:R-:W-:Y:S01]  /*0520*/  NOP ;  /* 0x0000000000007918 */ /* 0x000fe20000000000 */
[----:B------:R-:W3:Y:S01]  /*0530*/  S2R R4, SR_CTAID.X ;  /* 0x0000000000047919 */ /* 0x000ee20000002500 */
[----:B------:R-:W-:Y:S01]  /*0540*/  LEA.HI R6, R6, R5, RZ, 0x2 ;  /* 0x0000000506067211 */ /* 0x000fe200078f10ff */
[----:B------:R-:W-:Y:S01]  /*0550*/  NOP ;  /* 0x0000000000007918 */ /* 0x000fe20000000000 */
[----:B0-----:R-:W-:-:S02]  /*0560*/  ISETP.NE.OR P0, PT, R0, RZ, !P0 ;  /* 0x000000ff0000720c */ /* 0x001fc40004705670 */
[----:B-1----:R-:W-:-:S04]  /*0570*/  ISETP.NE.AND P3, PT, R2, 0x1, PT ;  /* 0x000000010200780c */ /* 0x002fc80003f65270 */
[----:B------:R-:W-:Y:S02]  /*0580*/  P2R R0, PR, RZ, 0x8 ;  /* 0x00000008ff007803 */ /* 0x000fe40000000000 */
[----:B------:R-:W-:-:S05]  /*0590*/  LOP3.LUT R0, R6, 0xfffffffc, RZ, 0xc0, !PT ;  /* 0xfffffffc06007812 */ /* 0x000fca00078ec0ff */
[----:B------:R-:W-:Y:S01]  /*05a0*/  VOTEU.ALL UP0, P0 ;  /* 0x00000000003f7886 */ /* 0x000fe20000000000 */
[----:B------:R-:W-:Y:S01]  /*05b0*/  IMAD.IADD R0, R5, 0x1, -R0 ;  /* 0x0000000105007824 */ /* 0x000fe200078e0a00 */
[----:B------:R-:W3:Y:S01]  /*05c0*/  @P3 LDC R17, c[0x0][0x10] ;  /* 0x00000400ff113b82 */ /* 0x000ee20000000800 */
[----:B------:R-:W-:Y:S01]  /*05d0*/  VOTEU.ALL UP1, P0 ;  /* 0x00000000003f7886 */ /* 0x000fe20000020000 */
[----:B--2---:R-:W-:Y:S01]  /*05e0*/  @P3 IMAD.MOV.U32 R6, RZ, RZ, R3 ;  /* 0x000000ffff063224 */ /* 0x004fe200078e0003 */
[----:B------:R-:W-:Y:S01]  /*05f0*/  @!UP0 UMOV UR6, 0x400 ;  /* 0x0000040000068882 */ /* 0x000fe20000000000 */
[----:B------:R-:W-:-:S04]  /*0600*/  @!UP0 UIADD3 UR4, -UR4, 0x100000, URZ ;  /* 0x0010000004048890 */ /* 0x000fc8000fffe13f */
[----:B------:R-:W-:Y:S02]  /*0610*/  @!UP0 USHF.L.U32 UR5, UR4, 0xb, URZ ;  /* 0x0000000b04058899 */ /* 0x000fe4000800063f */
[----:B------:R-:W-:Y:S01]  /*0620*/  @!UP0 USHF.L.U32 UR4, UR4, 0x1, URZ ;  /* 0x0000000104048899 */ /* 0x000fe2000800063f */
[----:B------:R-:W-:Y:S02]  /*0630*/  @P3 IMAD.MOV.U32 R7, RZ, RZ, RZ ;  /* 0x000000ffff073224 */ /* 0x000fe400078e00ff */
[----:B------:R-:W-:Y:S01]  /*0640*/  IMAD.MOV.U32 R5, RZ, RZ, RZ ;  /* 0x000000ffff057224 */ /* 0x000fe200078e00ff */
[----:B------:R-:W0:Y:S01]  /*0650*/  @!UP0 S2UR UR7, SR_CgaCtaId ;  /* 0x00000000000789c3 */ /* 0x000e220000008800 */
[----:B------:R-:W-:-:S07]  /*0660*/  @P3 IMAD.MOV.U32 R11, RZ, RZ, RZ ;  /* 0x000000ffff0b3224 */ /* 0x000fce00078e00ff */
[----:B------:R-:W1:Y:S01]  /*0670*/  @!P3 LDC R9, c[0x0][0xc] ;  /* 0x00000300ff09bb82 */ /* 0x000e620000000800 */
[----:B---3--:R-:W-:-:S04]  /*0680*/  @P3 IMAD.WIDE.U32 R16, R4, R17, R6 ;  /* 0x0000001104103225 */ /* 0x008fc800078e0006 */
[----:B------:R-:W-:Y:S01]  /*0690*/  @P3 IMAD.IADD R17, R17, 0x1, R11 ;  /* 0x0000000111113824 */ /* 0x000fe200078e020b */
[----:B0-----:R-:W-:Y:S01]  /*06a0*/  @!UP0 ULEA UR6, UR7, UR6, 0x18 ;  /* 0x0000000607068291 */ /* 0x001fe2000f8ec03f */
[----:B------:R-:W-:Y:S01]  /*06b0*/  VOTEU.ALL UP0, P0 ;  /* 0x00000000003f7886 */ /* 0x000fe20000000000 */
[----:B------:R-:W-:-:S04]  /*06c0*/  ISETP.NE.AND P0, PT, R0, 0x3, PT ;  /* 0x000000030000780c */ /* 0x000fc80003f05270 */
[----:B------:R-:W-:Y:S01]  /*06d0*/  ISETP.EQ.OR P0, PT, R0, RZ, !P0 ;  /* 0x000000ff0000720c */ /* 0x000fe20004702670 */
[----:B-1----:R-:W-:-:S03]  /*06e0*/  @!P3 IMAD.WIDE.U32 R6, R9, R3, R4 ;  /* 0x000000030906b225 */ /* 0x002fc600078e0004 */
[C---:B------:R-:W-:Y:S01]  /*06f0*/  ISETP.EQ.AND P0, PT, R8.reuse, RZ, P0 ;  /* 0x000000ff0800720c */ /* 0x040fe20000702270 */
[----:B------:R-:W-:Y:S01]  /*0700*/  VIADD R8, R8, 0xffffffff ;  /* 0xffffffff08087836 */ /* 0x000fe20000000000 */
[----:B------:R-:W0:Y:S02]  /*0710*/  FENCE.VIEW.ASYNC.S ;  /* 0x00000000000073c6 */ /* 0x000e240000000000 */
[----:B0-----:R0:W1:Y:S01]  /*0720*/  @!UP0 SYNCS.EXCH.64 URZ, [UR6+0x130], UR4 ;  /* 0x00013004063f85b2 */ /* 0x0010620008000100 */
[----:B------:R-:W-:Y:S01]  /*0730*/  @!P3 IMAD.MOV.U32 R16, RZ, RZ, R6 ;  /* 0x000000ffff10b224 */ /* 0x000fe200078e0006 */
[----:B------:R-:W-:Y:S01]  /*0740*/  SEL R19, RZ, 0x1, !P0 ;  /* 0x00000001ff137807 */ /* 0x000fe20004000000 */
[----:B------:R-:W-:Y:S01]  /*0750*/  @!P3 IMAD.MOV.U32 R17, RZ, RZ, R7 ;  /* 0x000000ffff11b224 */ /* 0x000fe200078e0007 */
[----:B------:R-:W-:-:S04]  /*0760*/  ISETP.GE.U32.AND P1, PT, R8, 0x2, PT ;  /* 0x000000020800780c */ /* 0x000fc80003f26070 */
[----:B------:R-:W-:Y:S01]  /*0770*/  SEL R19, R19, 0x2, P1 ;  /* 0x0000000213137807 */ /* 0x000fe20000800000 */
[----:B------:R0:W1:Y:S01]  /*0780*/  @!UP1 SYNCS.EXCH.64 URZ, [UR6+0x138], UR4 ;  /* 0x00013804063f95b2 */ /* 0x0000620008000100 */
[----:B------:R-:W-:Y:S01]  /*0790*/  NOP ;  /* 0x0000000000007918 */ /* 0x000fe20000000000 */
[----:B-1----:R-:W-:Y:S06]  /*07a0*/  BAR.SYNC.DEFER_BLOCKING 0x0 ;  /* 0x0000000000007b1d */ /* 0x002fec0000010000 */
[----:B------:R-:W-:Y:S05]  /*07b0*/  @!P2 BRA `(.L_x_4) ;  /* 0x0000003c009ca947 */ /* 0x000fea0003800000 */
[----:B------:R-:W-:-:S13]  /*07c0*/  ISETP.GT.U32.AND P0, PT, R8, 0x1, PT ;  /* 0x000000010800780c */ /* 0x000fda0003f04070 */
[----:B0-----:R-:W-:Y:S05]  /*07d0*/  @P0 EXIT ;  /* 0x000000000000094d */ /* 0x001fea0003800000 */
[----:B------:R-:W-:Y:S01]  /*07e0*/  ULDC.64 UR4, c[0x0][0x650] ;  /* 0x0001940000047ab9 */ /* 0x000fe20000000a00 */
[----:B------:R-:W-:Y:S01]  /*07f0*/  PRMT R0, RZ, 0x7610, R0 ;  /* 0x00007610ff007816 */ /* 0x000fe20000000000 */
[----:B------:R-:W-:Y:S01]  /*0800*/  IMAD.MOV.U32 R58, RZ, RZ, -0x1 ;  /* 0xffffffffff3a7424 */ /* 0x000fe200078e00ff */
[----:B------:R-:W-:Y:S01]  /*0810*/  ISETP.GE.U32.AND P0, PT, R16, UR4, PT ;  /* 0x0000000410007c0c */ /* 0x000fe2000bf06070 */
[----:B------:R-:W-:Y:S02]  /*0820*/  IMAD.MOV.U32 R59, RZ, RZ, -0x1 ;  /* 0xffffffffff3b7424 */ /* 0x000fe400078e00ff */
[----:B------:R-:W-:Y:S01]  /*0830*/  IMAD.MOV.U32 R57, RZ, RZ, -0x1 ;  /* 0xffffffffff397424 */ /* 0x000fe200078e00ff */
[----:B------:R-:W-:-:S13]  /*0840*/  ISETP.GE.U32.AND.EX P0, PT, R17, UR5, PT, P0 ;  /* 0x0000000511007c0c */ /* 0x000fda000bf06100 */
[----:B------:R-:W-:Y:S05]  /*0850*/  @P0 BRA `(.L_x_5) ;  /* 0x0000000400540947 */ /* 0x000fea0003800000 */
[----:B------:R-:W0:Y:S01]  /*0860*/  LDC.64 R14, c[0x0][0x628] ;  /* 0x00018a00ff0e7b82 */ /* 0x000e220000000a00 */
[----:B------:R-:W-:Y:S02]  /*0870*/  IMAD.MOV.U32 R6, RZ, RZ, R16 ;  /* 0x000000ffff067224 */ /* 0x000fe400078e0010 */
[----:B------:R-:W-:-:S05]  /*0880*/  IMAD.MOV.U32 R7, RZ, RZ, R17 ;  /* 0x000000ffff077224 */ /* 0x000fca00078e0011 */
[----:B------:R-:W1:Y:S08]  /*0890*/  LDC R0, c[0x0][0x630] ;  /* 0x00018c00ff007b82 */ /* 0x000e700000000800 */
[----:B------:R-:W2:Y:S01]  /*08a0*/  LDC.64 R20, c[0x0][0x620] ;  /* 0x00018800ff147b82 */ /* 0x000ea20000000a00 */
[----:B0-----:R-:W-:-:S04]  /*08b0*/  ISETP.NE.U32.AND P0, PT, R14, RZ, PT ;  /* 0x000000ff0e00720c */ /* 0x001fc80003f05070 */
[----:B------:R-:W-:-:S13]  /*08c0*/  ISETP.NE.AND.EX P0, PT, R15, RZ, PT, P0 ;  /* 0x000000ff0f00720c */ /* 0x000fda0003f05300 */
[----:B-12---:R-:W-:Y:S05]  /*08d0*/  @!P0 BRA `(.L_x_6) ;  /* 0x0000000000288947 */ /* 0x006fea0003800000 */
[----:B------:R-:W0:Y:S02]  /*08e0*/  LDC R11, c[0x0][0x634] ;  /* 0x00018d00ff0b7b82 */ /* 0x000e240000000800 */
[----:B0-----:R-:W-:-:S05]  /*08f0*/  IADD3 R11, P0, R16, R11, RZ ;  /* 0x0000000b100b7210 */ /* 0x001fca0007f1e0ff */
[----:B------:R-:W-:-:S04]  /*0900*/  IMAD.X R13, RZ, RZ, R17, P0 ;  /* 0x000000ffff0d7224 */ /* 0x000fc800000e0611 */
[----:B------:R-:W-:-:S04]  /*0910*/  IMAD.WIDE.U32 R6, R13, R14, RZ ;  /* 0x0000000e0d067225 */ /* 0x000fc800078e00ff */
[----:B------:R-:W-:-:S04]  /*0920*/  IMAD.WIDE.U32 R8, P0, R11, R15, R6 ;  /* 0x0000000f0b087225 */ /* 0x000fc80007800006 */
[----:B------:R-:W-:-:S04]  /*0930*/  IMAD.WIDE.U32 R6, R11, R14, RZ ;  /* 0x0000000e0b067225 */ /* 0x000fc800078e00ff */
[----:B------:R-:W-:Y:S01]  /*0940*/  IMAD.X R11, RZ, RZ, RZ, P0 ;  /* 0x000000ffff0b7224 */ /* 0x000fe200000e06ff */
[----:B------:R-:W-:Y:S01]  /*0950*/  IADD3 RZ, P0, R7, R8, RZ ;  /* 0x0000000807ff7210 */ /* 0x000fe20007f1e0ff */
[----:B------:R-:W-:-:S04]  /*0960*/  IMAD.MOV.U32 R10, RZ, RZ, R9 ;  /* 0x000000ffff0a7224 */ /* 0x000fc800078e0009 */
[----:B------:R-:W-:-:S08]  /*0970*/  IMAD.WIDE.U32.X R6, R13, R15, R10, P0 ;  /* 0x0000000f0d067225 */ /* 0x000fd000000e040a */
.L_x_6:
[-CC-:B------:R-:W-:Y:S01]  /*0980*/  SHF.R.U64 R57, R6, R0.reuse, R7.reuse ;  /* 0x0000000006397219 */ /* 0x180fe20000001207 */
[----:B------:R-:W0:Y:S01]  /*0990*/  LDC R10, c[0x0][0x618] ;  /* 0x00018600ff0a7b82 */ /* 0x000e220000000800 */
[----:B------:R-:W-:Y:S01]  /*09a0*/  SHF.R.U32.HI R5, RZ, R0, R7 ;  /* 0x00000000ff057219 */ /* 0x000fe20000011607 */
[----:B------:R-:W-:Y:S01]  /*09b0*/  ULDC UR4, c[0x0][0x150] ;  /* 0x0000540000047ab9 */ /* 0x000fe20000000800 */
[----:B------:R-:W-:Y:S02]  /*09c0*/  IADD3 R9, P0, RZ, -R57, RZ ;  /* 0x80000039ff097210 */ /* 0x000fe40007f1e0ff */
[----:B------:R-:W-:-:S03]  /*09d0*/  I2FP.F32.U32 R0, R4 ;  /* 0x0000000400007245 */ /* 0x000fc60000201000 */
[----:B------:R-:W1:Y:S01]  /*09e0*/  LDC.64 R28, c[0x0][0x640] ;  /* 0x00019000ff1c7b82 */ /* 0x000e620000000a00 */
[----:B------:R-:W-:Y:S02]  /*09f0*/  IMAD.X R11, RZ, RZ, ~R5, P0 ;  /* 0x000000ffff0b7224 */ /* 0x000fe400000e0e05 */
[----:B------:R-:W-:Y:S01]  /*0a00*/  FMUL R0, R0, UR4 ;  /* 0x0000000400007c20 */ /* 0x000fe20008400000 */
[----:B------:R-:W-:Y:S01]  /*0a10*/  IMAD.WIDE.U32 R6, R9, R20, R16 ;  /* 0x0000001409067225 */ /* 0x000fe200078e0010 */
[----:B------:R-:W-:-:S03]  /*0a20*/  ULDC UR4, c[0x0][0x154] ;  /* 0x0000550000047ab9 */ /* 0x000fc60000000800 */
[----:B------:R-:W-:Y:S01]  /*0a30*/  IMAD R8, R11, R20, RZ ;  /* 0x000000140b087224 */ /* 0x000fe200078e02ff */
[----:B------:R-:W2:Y:S01]  /*0a40*/  LDC R5, c[0x0][0x144] ;  /* 0x00005100ff057b82 */ /* 0x000ea20000000800 */
[----:B------:R-:W3:Y:S02]  /*0a50*/  F2I.U32.TRUNC.NTZ R0, R0 ;  /* 0x0000000000007305 */ /* 0x000ee4000020f000 */
[----:B------:R-:W-:-:S04]  /*0a60*/  IMAD R9, R9, R21, R8 ;  /* 0x0000001509097224 */ /* 0x000fc800078e0208 */
[----:B------:R-:W-:Y:S01]  /*0a70*/  IMAD.IADD R7, R7, 0x1, R9 ;  /* 0x0000000107077824 */ /* 0x000fe200078e0209 */
[----:B------:R-:W4:Y:S01]  /*0a80*/  LDC R12, c[0x0][0x608] ;  /* 0x00018200ff0c7b82 */ /* 0x000f220000000800 */
[----:B------:R-:W-:-:S03]  /*0a90*/  IMAD.MOV.U32 R9, RZ, RZ, -0x1 ;  /* 0xffffffffff097424 */ /* 0x000fc600078e00ff */
[-CC-:B0-----:R-:W-:Y:S02]  /*0aa0*/  SHF.R.U64 R20, R6, R10.reuse, R7.reuse ;  /* 0x0000000a06147219 */ /* 0x181fe40000001207 */
[----:B------:R-:W-:Y:S02]  /*0ab0*/  I2FP.F32.U32 R6, R3 ;  /* 0x0000000300067245 */ /* 0x000fe40000201000 */
[----:B------:R-:W0:Y:S01]  /*0ac0*/  LDC R26, c[0x0][0x658] ;  /* 0x00019600ff1a7b82 */ /* 0x000e220000000800 */
[----:B-1----:R-:W-:Y:S01]  /*0ad0*/  ISETP.NE.U32.AND P0, PT, R28, RZ, PT ;  /* 0x000000ff1c00720c */ /* 0x002fe20003f05070 */
[----:B---3--:R-:W-:Y:S01]  /*0ae0*/  IMAD.MOV R8, RZ, RZ, -R0 ;  /* 0x000000ffff087224 */ /* 0x008fe200078e0a00 */
[----:B------:R-:W-:Y:S01]  /*0af0*/  SHF.R.U32.HI R7, RZ, R10, R7 ;  /* 0x0000000aff077219 */ /* 0x000fe20000011607 */
[----:B------:R-:W-:Y:S01]  /*0b00*/  FMUL R6, R6, UR4 ;  /* 0x0000000406067c20 */ /* 0x000fe20008400000 */
[----:B------:R-:W-:-:S03]  /*0b10*/  ISETP.NE.AND.EX P0, PT, R29, RZ, PT, P0 ;  /* 0x000000ff1d00720c */ /* 0x000fc60003f05300 */
[----:B------:R-:W1:Y:S01]  /*0b20*/  LDC R14, c[0x0][0x148] ;  /* 0x00005200ff0e7b82 */ /* 0x000e620000000800 */
[----:B--2---:R-:W-:-:S07]  /*0b30*/  IMAD R0, R5, R8, R4 ;  /* 0x0000000805007224 */ /* 0x004fce00078e0204 */
[----:B------:R-:W2:Y:S01]  /*0b40*/  LDC R24, c[0x0][0x600] ;  /* 0x00018000ff187b82 */ /* 0x000ea20000000800 */
[-CC-:B----4-:R-:W-:Y:S02]  /*0b50*/  SHF.R.U64 R30, R20, R12.reuse, R7.reuse ;  /* 0x0000000c141e7219 */ /* 0x190fe40000001207 */
[----:B------:R-:W-:Y:S01]  /*0b60*/  SHF.R.U32.HI R5, RZ, R12, R7 ;  /* 0x0000000cff057219 */ /* 0x000fe20000011607 */
[----:B------:R-:W-:Y:S01]  /*0b70*/  IMAD.MOV.U32 R7, RZ, RZ, 0x1 ;  /* 0x00000001ff077424 */ /* 0x000fe200078e00ff */
[----:B------:R3:W4:Y:S03]  /*0b80*/  F2I.U32.TRUNC.NTZ R12, R6 ;  /* 0x00000006000c7305 */ /* 0x000726000020f000 */
[----:B------:R-:W1:Y:S01]  /*0b90*/  LDC R15, c[0x0][0x648] ;  /* 0x00019200ff0f7b82 */ /* 0x000e620000000800 */
[-C--:B0-----:R-:W-:Y:S02]  /*0ba0*/  SHF.L.U32 R4, R9, R26.reuse, RZ ;  /* 0x0000001a09047219 */ /* 0x081fe400000006ff */
[----:B------:R-:W-:-:S02]  /*0bb0*/  SHF.R.U64 R32, R30, R26, R5 ;  /* 0x0000001a1e207219 */ /* 0x000fc40000001205 */
[----:B------:R-:W-:Y:S02]  /*0bc0*/  LOP3.LUT R11, RZ, R4, RZ, 0x33, !PT ;  /* 0x00000004ff0b7212 */ /* 0x000fe400078e33ff */
[-C--:B------:R-:W-:Y:S01]  /*0bd0*/  SHF.R.U32.HI R5, RZ, R26.reuse, R5 ;  /* 0x0000001aff057219 */ /* 0x080fe20000011605 */
[----:B------:R-:W0:Y:S01]  /*0be0*/  LDC R21, c[0x0][0x638] ;  /* 0x00018e00ff157b82 */ /* 0x000e220000000800 */
[----:B------:R-:W-:Y:S01]  /*0bf0*/  SHF.L.U32 R10, R7, R26, RZ ;  /* 0x0000001a070a7219 */ /* 0x000fe200000006ff */
[----:B------:R-:W-:-:S06]  /*0c00*/  IMAD.MOV.U32 R4, RZ, RZ, R32 ;  /* 0x000000ffff047224 */ /* 0x000fcc00078e0020 */
[----:B------:R-:W0:Y:S01]  /*0c10*/  LDC R58, c[0x0][0x610] ;  /* 0x00018400ff3a7b82 */ /* 0x000e220000000800 */
[----:B---34-:R-:W-:Y:S05]  /*0c20*/  @!P0 BRA `(.L_x_7) ;  /* 0x0000000000288947 */ /* 0x018fea0003800000 */
[----:B------:R-:W3:Y:S02]  /*0c30*/  LDC R9, c[0x0][0x64c] ;  /* 0x00019300ff097b82 */ /* 0x000ee40000000800 */
[----:B---3--:R-:W-:-:S05]  /*0c40*/  IADD3 R9, P0, R32, R9, RZ ;  /* 0x0000000920097210 */ /* 0x008fca0007f1e0ff */
        /* <DEDUP_REMOVED lines=8> */
.L_x_7:
[----:B-1----:R-:W-:Y:S01]  /*0cd0*/  SHF.R.U64 R4, R4, R15, R5 ;  /* 0x0000000f04047219 */ /* 0x002fe20000001205 */
[----:B--2---:R-:W-:Y:S01]  /*0ce0*/  VIADD R5, R24, 0xffffffff ;  /* 0xffffffff18057836 */ /* 0x004fe20000000000 */
[----:B------:R-:W-:Y:S01]  /*0cf0*/  LOP3.LUT R11, R30, R11, RZ, 0xc0, !PT ;  /* 0x0000000b1e0b7212 */ /* 0x000fe200078ec0ff */
[----:B------:R-:W-:Y:S02]  /*0d00*/  IMAD.MOV R12, RZ, RZ, -R12 ;  /* 0x000000ffff0c7224 */ /* 0x000fe400078e0a0c */
[----:B------:R-:W-:Y:S01]  /*0d10*/  IMAD.MOV R6, RZ, RZ, -R4 ;  /* 0x000000ffff067224 */ /* 0x000fe200078e0a04 */
[----:B------:R-:W-:Y:S01]  /*0d20*/  LOP3.LUT R5, R20, R5, RZ, 0xc0, !PT ;  /* 0x0000000514057212 */ /* 0x000fe200078ec0ff */
[----:B------:R-:W-:Y:S02]  /*0d30*/  @P3 IMAD R0, R14, R12, R3 ;  /* 0x0000000c0e003224 */ /* 0x000fe400078e0203 */
[----:B------:R-:W-:Y:S02]  /*0d40*/  IMAD R11, R10, R4, R11 ;  /* 0x000000040a0b7224 */ /* 0x000fe400078e020b */
[----:B0-----:R-:W-:-:S02]  /*0d50*/  IMAD R3, R6, R21, R32 ;  /* 0x0000001506037224 */ /* 0x001fc400078e0220 */
[----:B------:R-:W-:Y:S02]  /*0d60*/  IMAD R58, R11, R58, R0 ;  /* 0x0000003a0b3a7224 */ /* 0x000fe400078e0200 */
[----:B------:R-:W-:Y:S02]  /*0d70*/  IMAD R3, R3, R24, R5 ;  /* 0x0000001803037224 */ /* 0x000fe400078e0205 */
[----:B------:R-:W-:-:S03]  /*0d80*/  IMAD.MOV.U32 R0, RZ, RZ, 0x1 ;  /* 0x00000001ff007424 */ /* 0x000fc600078e00ff */
[----:B------:R-:W-:Y:S02]  /*0d90*/  SEL R59, R3, R58, !P3 ;  /* 0x0000003a033b7207 */ /* 0x000fe40005800000 */
[----:B------:R-:W-:-:S07]  /*0da0*/  SEL R58, R58, R3, !P3 ;  /* 0x000000033a3a7207 */ /* 0x000fce0005800000 */
.L_x_5:
[----:B------:R-:W-:-:S08]  /*0db0*/  NOP ;  /* 0x0000000000007918 */ /* 0x000fd00000000000 */
[----:B------:R-:W0:Y:S02]  /*0dc0*/  USETMAXREG.TRY_ALLOC.CTAPOOL UP0, 0xe8 ;  /* 0x000000e8000079c8 */ /* 0x000e240008000600 */
[----:B0-----:R-:W-:-:S13]  /*0dd0*/  PLOP3.LUT P0, PT, PT, PT, UP0, 0x80, 0x0 ;  /* 0x000000000000781c */ /* 0x001fda0003f0f008 */
[----:B------:R-:W-:Y:S05]  /*0de0*/  @!P0 BRA `(.L_x_5) ;  /* 0xfffffffc00f08947 */ /* 0x000fea000383ffff */
[----:B------:R-:W-:Y:S01]  /*0df0*/  ULDC.64 UR4, c[0x0][0x598] ;  /* 0x0001660000047ab9 */ /* 0x000fe20000000a00 */
[----:B------:R-:W-:Y:S01]  /*0e00*/  ULDC.64 UR36, c[0x0][0x208] ;  /* 0x0000820000247ab9 */ /* 0x000fe20000000a00 */
[----:B------:R-:W-:-:S04]  /*0e10*/  ISETP.NE.U32.AND P0, PT, RZ, UR4, PT ;  /* 0x00000004ff007c0c */ /* 0x000fc8000bf05070 */
[----:B------:R-:W-:-:S13]  /*0e20*/  ISETP.NE.AND.EX P0, PT, RZ, UR5, PT, P0 ;  /* 0x00000005ff007c0c */ /* 0x000fda000bf05300 */
[----:B------:R-:W-:Y:S05]  /*0e30*/  @!P0 BRA `(.L_x_8) ;  /* 0x00000000001c8947 */ /* 0x000fea0003800000 */
[----:B------:R-:W0:Y:S02]  /*0e40*/  LDC.64 R4, c[0x0][0x598] ;  /* 0x00016600ff047b82 */ /* 0x000e240000000a00 */
[----:B0-----:R-:W2:Y:S02]  /*0e50*/  LDG.E.64 R4, desc[UR36][R4.64] ;  /* 0x0000002404047981 */ /* 0x001ea4000c1e1b00 */
[----:B--2---:R-:W-:-:S04]  /*0e60*/  ISETP.NE.U32.AND P0, PT, R4, RZ, PT ;  /* 0x000000ff0400720c */ /* 0x004fc80003f05070 */
[----:B------:R-:W-:-:S13]  /*0e70*/  ISETP.NE.AND.EX P0, PT, R5, RZ, PT, P0 ;  /* 0x000000ff0500720c */ /* 0x000fda0003f05300 */
[----:B------:R-:W-:Y:S05]  /*0e80*/  @!P0 BRA `(.L_x_8) ;  /* 0x0000000000088947 */ /* 0x000fea0003800000 */
[----:B------:R0:W5:Y:S01]  /*0e90*/  LD.E R23, desc[UR36][R4.64] ;  /* 0x0000002404177980 */ /* 0x000162000c101900 */
[----:B------:R-:W-:Y:S05]  /*0ea0*/  BRA `(.L_x_9) ;  /* 0x0000000000247947 */ /* 0x000fea0003800000 */
.L_x_8:
[----:B------:R-:W-:Y:S02]  /*0eb0*/  ULDC.64 UR4, c[0x0][0x588] ;  /* 0x0001620000047ab9 */ /* 0x000fe40000000a00 */
[----:B------:R-:W-:-:S04]  /*0ec0*/  ISETP.NE.U32.AND P0, PT, RZ, UR4, PT ;  /* 0x00000004ff007c0c */ /* 0x000fc8000bf05070 */
[----:B------:R-:W-:-:S13]  /*0ed0*/  ISETP.NE.AND.EX P0, PT, RZ, UR5, PT, P0 ;  /* 0x00000005ff007c0c */ /* 0x000fda000bf05300 */
[----:B------:R-:W-:Y:S05]  /*0ee0*/  @!P0 BRA `(.L_x_10) ;  /* 0x00000000000c8947 */ /* 0x000fea0003800000 */
[----:B------:R-:W0:Y:S02]  /*0ef0*/  LDC.64 R4, c[0x0][0x588] ;  /* 0x00016200ff047b82 */ /* 0x000e240000000a00 */
[----:B0-----:R1:W5:Y:S01]  /*0f00*/  LDG.E R23, desc[UR36][R4.64] ;  /* 0x0000002404177981 */ /* 0x001362000c1e1900 */
[----:B------:R-:W-:Y:S05]  /*0f10*/  BRA `(.L_x_9) ;  /* 0x0000000000087947 */ /* 0x000fea0003800000 */
.L_x_10:
[----:B------:R-:W-:Y:S02]  /*0f20*/  ULDC UR4, c[0x0][0x580] ;  /* 0x0001600000047ab9 */ /* 0x000fe40000000800 */
[----:B------:R-:W-:-:S07]  /*0f30*/  IMAD.U32 R23, RZ, RZ, UR4 ;  /* 0x00000004ff177e24 */ /* 0x000fce000f8e00ff */
.L_x_9:
[----:B------:R-:W-:Y:S02]  /*0f40*/  ULDC.64 UR4, c[0x0][0x5a0] ;  /* 0x0001680000047ab9 */ /* 0x000fe40000000a00 */
[----:B------:R-:W-:-:S04]  /*0f50*/  ISETP.NE.U32.AND P0, PT, RZ, UR4, PT ;  /* 0x00000004ff007c0c */ /* 0x000fc8000bf05070 */
[----:B------:R-:W-:-:S13]  /*0f60*/  ISETP.NE.AND.EX P0, PT, RZ, UR5, PT, P0 ;  /* 0x00000005ff007c0c */ /* 0x000fda000bf05300 */
[----:B------:R-:W-:Y:S05]  /*0f70*/  @!P0 BRA `(.L_x_11) ;  /* 0x00000000001c8947 */ /* 0x000fea0003800000 */
[----:B01----:R-:W0:Y:S02]  /*0f80*/  LDC.64 R4, c[0x0][0x5a0] ;  /* 0x00016800ff047b82 */ /* 0x003e240000000a00 */
[----:B0-----:R-:W2:Y:S02]  /*0f90*/  LDG.E.64 R4, desc[UR36][R4.64] ;  /* 0x0000002404047981 */ /* 0x001ea4000c1e1b00 */
[----:B--2---:R-:W-:-:S04]  /*0fa0*/  ISETP.NE.U32.AND P0, PT, R4, RZ, PT ;  /* 0x000000ff0400720c */ /* 0x004fc80003f05070 */
[----:B------:R-:W-:-:S13]  /*0fb0*/  ISETP.NE.AND.EX P0, PT, R5, RZ, PT, P0 ;  /* 0x000000ff0500720c */ /* 0x000fda0003f05300 */
[----:B------:R-:W-:Y:S05]  /*0fc0*/  @!P0 BRA `(.L_x_11) ;  /* 0x0000000000088947 */ /* 0x000fea0003800000 */
[----:B------:R0:W5:Y:S01]  /*0fd0*/  LD.E R56, desc[UR36][R4.64] ;  /* 0x0000002404387980 */ /* 0x000162000c101900 */
[----:B------:R-:W-:Y:S05]  /*0fe0*/  BRA `(.L_x_12) ;  /* 0x0000000000247947 */ /* 0x000fea0003800000 */
.L_x_11:
[----:B------:R-:W-:Y:S02]  /*0ff0*/  ULDC.64 UR4, c[0x0][0x590] ;  /* 0x0001640000047ab9 */ /* 0x000fe40000000a00 */
[----:B------:R-:W-:-:S04]  /*1000*/  ISETP.NE.U32.AND P0, PT, RZ, UR4, PT ;  /* 0x00000004ff007c0c */ /* 0x000fc8000bf05070 */
[----:B------:R-:W-:-:S13]  /*1010*/  ISETP.NE.AND.EX P0, PT, RZ, UR5, PT, P0 ;  /* 0x00000005ff007c0c */ /* 0x000fda000bf05300 */
[----:B------:R-:W-:Y:S05]  /*1020*/  @!P0 BRA `(.L_x_13) ;  /* 0x00000000000c8947 */ /* 0x000fea0003800000 */
[----:B01----:R-:W0:Y:S02]  /*1030*/  LDC.64 R4, c[0x0][0x590] ;  /* 0x00016400ff047b82 */ /* 0x003e240000000a00 */
[----:B0-----:R1:W5:Y:S01]  /*1040*/  LDG.E R56, desc[UR36][R4.64] ;  /* 0x0000002404387981 */ /* 0x001362000c1e1900 */
[----:B------:R-:W-:Y:S05]  /*1050*/  BRA `(.L_x_12) ;  /* 0x0000000000087947 */ /* 0x000fea0003800000 */
.L_x_13:
[----:B------:R-:W-:Y:S02]  /*1060*/  ULDC UR4, c[0x0][0x584] ;  /* 0x0001610000047ab9 */ /* 0x000fe40000000800 */
[----:B------:R-:W-:-:S07]  /*1070*/  IMAD.U32 R56, RZ, RZ, UR4 ;  /* 0x00000004ff387e24 */ /* 0x000fce000f8e00ff */
.L_x_12:
[----:B------:R-:W-:-:S13]  /*1080*/  LOP3.LUT P0, RZ, R0, 0xff, RZ, 0xc0, !PT ;  /* 0x000000ff00ff7812 */ /* 0x000fda000780c0ff */
[----:B------:R-:W-:Y:S05]  /*1090*/  @!P0 EXIT ;  /* 0x000000000000894d */ /* 0x000fea0003800000 */
[----:B------:R-:W-:Y:S01]  /*10a0*/  ULDC UR4, c[0x0][0x28c] ;  /* 0x0000a30000047ab9 */ /* 0x000fe20000000800 */
[----:B------:R-:W-:Y:S01]  /*10b0*/  LOP3.LUT R62, R19, 0x1, RZ, 0xfc, !PT ;  /* 0x00000001133e7812 */ /* 0x000fe200078efcff */
[----:B------:R-:W-:Y:S01]  /*10c0*/  UIADD3 UR4, UR4, 0x1f, URZ ;  /* 0x0000001f04047890 */ /* 0x000fe2000fffe03f */
[----:B------:R-:W-:Y:S01]  /*10d0*/  UMOV UR38, URZ ;  /* 0x0000003f00267c82 */ /* 0x000fe20008000000 */
[----:B------:R-:W-:Y:S02]  /*10e0*/  UMOV UR39, URZ ;  /* 0x0000003f00277c82 */ /* 0x000fe40008000000 */
[----:B------:R-:W-:-:S04]  /*10f0*/  USHF.R.S32.HI UR5, URZ, 0x1f, UR4 ;  /* 0x0000001f3f057899 */ /* 0x000fc80008011404 */
[----:B------:R-:W-:-:S04]  /*1100*/  ULEA.HI UR5, UR5, UR4, URZ, 0x5 ;  /* 0x0000000405057291 */ /* 0x000fc8000f8f283f */
[----:B------:R-:W-:-:S12]  /*1110*/  USHF.R.S32.HI UR40, URZ, 0x5, UR5 ;  /* 0x000000053f287899 */ /* 0x000fd80008011405 */
.L_x_95:
[----:B------:R-:W-:Y:S01]  /*1120*/  LOP3.LUT R0, R18, 0x80, RZ, 0xc0, !PT ;  /* 0x0000008012007812 */ /* 0x000fe200078ec0ff */
[----:B--2---:R-:W2:Y:S01]  /*1130*/  S2UR UR7, SR_CgaCtaId ;  /* 0x00000000000779c3 */ /* 0x004ea20000008800 */
[----:B------:R-:W-:Y:S02]  /*1140*/  UMOV UR6, 0x400 ;  /* 0x0000040000067882 */ /* 0x000fe40000000000 */
[----:B------:R-:W-:-:S06]  /*1150*/  SHF.R.U32.HI R0, RZ, 0x7, R0 ;  /* 0x00000007ff007819 */ /* 0x000fcc0000011600 */
[----:B---3--:R-:W3:Y:S01]  /*1160*/  SHFL.IDX PT, R0, R0, RZ, 0x1f ;  /* 0x00001fff00007589 */ /* 0x008ee200000e0000 */
[----:B--2---:R-:W-:Y:S01]  /*1170*/  ULEA UR42, UR7, UR6, 0x18 ;  /* 0x00000006072a7291 */ /* 0x004fe2000f8ec03f */
[----:B---3--:R-:W-:-:S13]  /*1180*/  R2UR UR4, R0 ;  /* 0x00000000000472ca */ /* 0x008fda00000e0000 */
[----:B------:R-:W-:-:S04]  /*1190*/  ULEA.HI UR5, UR4, UR4, URZ, 0x1 ;  /* 0x0000000404057291 */ /* 0x000fc8000f8f083f */
[----:B------:R-:W-:-:S04]  /*11a0*/  ULOP3.LUT UR5, UR5, 0xffffe, URZ, 0xc0, !UPT ;  /* 0x000ffffe05057892 */ /* 0x000fc8000f8ec03f */
[----:B------:R-:W-:-:S03]  /*11b0*/  UIADD3 UR5, UR4, -UR5, URZ ;  /* 0x8000000504057290 */ /* 0x000fc6000fffe03f */
[----:B------:R-:W-:Y:S01]  /*11c0*/  ULDC UR4, c[0x0][0x28c] ;  /* 0x0000a30000047ab9 */ /* 0x000fe20000000800 */
[----:B------:R-:W-:Y:S01]  /*11d0*/  ULEA UR5, UR5, UR42, 0xc ;  /* 0x0000002a05057291 */ /* 0x000fe2000f8e603f */
[----:B------:R-:W-:-:S03]  /*11e0*/  ISETP.LT.AND P0, PT, RZ, UR4, PT ;  /* 0x00000004ff007c0c */ /* 0x000fc6000bf01270 */
[----:B------:R-:W-:-:S04]  /*11f0*/  UIADD3 UR5, UR5, 0x200, URZ ;  /* 0x0000020005057890 */ /* 0x000fc8000fffe03f */
[----:B------:R-:W-:-:S04]  /*1200*/  USHF.R.U32.HI UR5, URZ, 0x4, UR5 ;  /* 0x000000043f057899 */ /* 0x000fc80008011605 */
[----:B------:R-:W-:Y:S02]  /*1210*/  ULOP3.LUT UR41, UR5, 0x3fff, URZ, 0xc0, !UPT ;  /* 0x00003fff05297892 */ /* 0x000fe4000f8ec03f */
[----:B-1--45:R-:W-:Y:S10]  /*1220*/  @P0 BRA `(.L_x_14) ;  /* 0x0000000000400947 */ /* 0x032ff40003800000 */
[----:B------:R-:W-:Y:S01]  /*1230*/  MOV R0, 0x0 ;  /* 0x0000000000007802 */ /* 0x000fe20000000f00 */
[----:B------:R-:W-:Y:S01]  /*1240*/  ULDC.64 UR4, c[0x4][0x68] ;  /* 0x01001a0000047ab9 */ /* 0x000fe20000000a00 */
[----:B------:R-:W-:Y:S01]  /*1250*/  ULDC.64 UR6, c[0x4][0x8] ;  /* 0x0100020000067ab9 */ /* 0x000fe20000000a00 */
[----:B01----:R-:W-:Y:S01]  /*1260*/  IMAD.U32 R4, RZ, RZ, UR4 ;  /* 0x00000004ff047e24 */ /* 0x003fe2000f8e00ff */
[----:B------:R0:W1:Y:S01]  /*1270*/  LDC.64 R14, c[0x4][R0] ;  /* 0x01000000000e7b82 */ /* 0x0000620000000a00 */
[----:B------:R-:W-:Y:S01]  /*1280*/  IMAD.U32 R5, RZ, RZ, UR5 ;  /* 0x00000005ff057e24 */ /* 0x000fe2000f8e00ff */
[----:B------:R-:W-:Y:S01]  /*1290*/  ULDC.64 UR4, c[0x4][0x70] ;  /* 0x01001c0000047ab9 */ /* 0x000fe20000000a00 */
[----:B------:R-:W-:Y:S02]  /*12a0*/  IMAD.U32 R10, RZ, RZ, UR6 ;  /* 0x00000006ff0a7e24 */ /* 0x000fe4000f8e00ff */
[----:B------:R-:W-:Y:S02]  /*12b0*/  IMAD.U32 R6, RZ, RZ, UR4 ;  /* 0x00000004ff067e24 */ /* 0x000fe4000f8e00ff */
[----:B------:R-:W-:-:S02]  /*12c0*/  IMAD.U32 R7, RZ, RZ, UR5 ;  /* 0x00000005ff077e24 */ /* 0x000fc4000f8e00ff */
[----:B------:R-:W-:Y:S02]  /*12d0*/  IMAD.U32 R11, RZ, RZ, UR7 ;  /* 0x00000007ff0b7e24 */ /* 0x000fe4000f8e00ff */
[----:B------:R-:W-:Y:S02]  /*12e0*/  IMAD.MOV.U32 R8, RZ, RZ, 0x1e1 ;  /* 0x000001e1ff087424 */ /* 0x000fe400078e00ff */
[----:B------:R-:W-:Y:S02]  /*12f0*/  IMAD.MOV.U32 R12, RZ, RZ, 0x1 ;  /* 0x00000001ff0c7424 */ /* 0x000fe400078e00ff */
[----:B0-----:R-:W-:-:S07]  /*1300*/  IMAD.MOV.U32 R13, RZ, RZ, RZ ;  /* 0x000000ffff0d7224 */ /* 0x001fce00078e00ff */
[----:B------:R-:W-:-:S07]  /*1310*/  LEPC R20, `(.L_x_14) ;  /* 0x000000001014794e */ /* 0x000fce0000000000 */
[----:B-1---5:R-:W-:Y:S05]  /*1320*/  CALL.ABS.NOINC R14 ;  /* 0x000000000e007343 */ /* 0x022fea0003c00000 */
.L_x_14:
[----:B------:R-:W-:-:S13]  /*1330*/  ISETP.NE.AND P0, PT, R62, 0x3, PT ;  /* 0x000000033e00780c */ /* 0x000fda0003f05270 */
[----:B------:R-:W-:Y:S05]  /*1340*/  @!P0 BRA `(.L_x_15) ;  /* 0x0000000000048947 */ /* 0x000fea0003800000 */
[----:B------:R-:W-:Y:S01]  /*1350*/  BPT.TRAP 0x1 ;  /* 0x000000040000795c */ /* 0x000fe20000300000 */
.L_x_15:
[----:B------:R-:W-:Y:S02]  /*1360*/  IMAD.U32 R3, RZ, RZ, UR39 ;  /* 0x00000027ff037e24 */ /* 0x000fe4000f8e00ff */
[----:B------:R-:W-:-:S03]  /*1370*/  IMAD.U32 R0, RZ, RZ, UR38 ;  /* 0x00000026ff007e24 */ /* 0x000fc6000f8e00ff */
[----:B------:R-:W-:Y:S02]  /*1380*/  LEA R3, R3, UR42, 0x3 ;  /* 0x0000002a03037c11 */ /* 0x000fe4000f8e18ff */
[----:B------:R-:W-:-:S04]  /*1390*/  SHF.L.U32 R0, R0, 0x1f, RZ ;  /* 0x0000001f00007819 */ /* 0x000fc800000006ff */
[----:B------:R2:W3:Y:S01]  /*13a0*/  SYNCS.PHASECHK.TRANS64.TRYWAIT P1, [R3+URZ], R0 ;  /* 0x00000000030075a7 */ /* 0x0004e2000802017f */
[----:B------:R-:W-:Y:S05]  /*13b0*/  @!P0 BRA `(.L_x_16) ;  /* 0x0000000000048947 */ /* 0x000fea0003800000 */
[----:B------:R-:W-:Y:S01]  /*13c0*/  BPT.TRAP 0x1 ;  /* 0x000000040000795c */ /* 0x000fe20000300000 */
.L_x_16:
[----:B---3--:R-:W-:Y:S05]  /*13d0*/  @P1 BRA `(.L_x_17) ;  /* 0x0000000000081947 */ /* 0x008fea0003800000 */
[----:B------:R-:W3:Y:S02]  /*13e0*/  SYNCS.PHASECHK.TRANS64.TRYWAIT P1, [R3+URZ], R0 ;  /* 0x00000000030075a7 */ /* 0x000ee4000802017f */
[----:B---3--:R-:W-:Y:S05]  /*13f0*/  @!P1 BRA `(.L_x_18) ;  /* 0x0000005000109947 */ /* 0x008fea0003800000 */
.L_x_17:
[----:B------:R-:W-:-:S04]  /*1400*/  UISETP.LT.AND UP0, UPT, UR40, 0x1, UPT ;  /* 0x000000012800788c */ /* 0x000fc8000bf01270 */
[----:B------:R-:W-:-:S04]  /*1410*/  USEL UR4, UR40, 0x1, UP0 ;  /* 0x0000000128047887 */ /* 0x000fc80008000000 */
[----:B------:R-:W-:-:S06]  /*1420*/  UIADD3 UR4, UR40, -UR4, URZ ;  /* 0x8000000428047290 */ /* 0x000fcc000fffe03f */
[----:B--23--:R-:W-:Y:S01]  /*1430*/  IMAD.U32 R0, RZ, RZ, UR4 ;  /* 0x00000004ff007e24 */ /* 0x00cfe2000f8e00ff */
[----:B------:R-:W-:Y:S05]  /*1440*/  WARPSYNC.ALL ;  /* 0x0000000000007948 */ /* 0x000fea0003800000 */
[----:B------:R-:W-:Y:S01]  /*1450*/  ISETP.GE.AND P1, PT, R0, 0x1, PT ;  /* 0x000000010000780c */ /* 0x000fe20003f26270 */
[----:B------:R-:W-:Y:S01]  /*1460*/  UIADD3 UR4, UR42, 0x24200, URZ ;  /* 0x000242002a047890 */ /* 0x000fe2000fffe03f */
[----:B------:R-:W-:Y:S01]  /*1470*/  WARPGROUP.ARRIVE ;  /* 0x00000000000079c5 */ /* 0x000fe20000000000 */
[----:B------:R-:W-:Y:S02]  /*1480*/  ULOP3.LUT UR41, UR41, 0x10000, URZ, 0xfc, !UPT ;  /* 0x0001000029297892 */ /* 0x000fe4000f8efc3f */
[----:B------:R-:W-:Y:S01]  /*1490*/  USHF.R.U32.HI UR4, URZ, 0x4, UR4 ;  /* 0x000000043f047899 */ /* 0x000fe20008011604 */
[----:B------:R-:W-:Y:S01]  /*14a0*/  UMOV UR5, 0x80000020 ;  /* 0x8000002000057882 */ /* 0x000fe20000000000 */
[----:B------:R-:W-:-:S02]  /*14b0*/  UMOV UR7, 0x80000020 ;  /* 0x8000002000077882 */ /* 0x000fc40000000000 */
[----:B------:R-:W-:-:S04]  /*14c0*/  ULOP3.LUT UR4, UR4, 0x3fff, URZ, 0xc0, !UPT ;  /* 0x00003fff04047892 */ /* 0x000fc8000f8ec03f */
[----:B------:R-:W-:Y:S02]  /*14d0*/  ULOP3.LUT UR10, UR4, 0x10000, URZ, 0xfc, !UPT ;  /* 0x00010000040a7892 */ /* 0x000fe4000f8efc3f */
[----:B------:R-:W-:Y:S02]  /*14e0*/  ULEA UR4, UR39, UR41, 0x9 ;  /* 0x0000002927047291 */ /* 0x000fe4000f8e483f */
[----:B------:R-:W-:-:S09]  /*14f0*/  ULEA UR6, UR39, UR10, 0x8 ;  /* 0x0000000a27067291 */ /* 0x000fd2000f8e403f */
[----:B------:R-:W-:Y:S01]  /*1500*/  HGMMA.64x64x16.F32.BF16 R24, gdesc[UR4], RZ, !UPT, gsb0 ;  /* 0x00e00000041879f0 */ /* 0x000fe2000c0018ff */
[----:B------:R-:W-:Y:S02]  /*1510*/  UIADD3 UR4, UR4, 0x2, URZ ;  /* 0x0000000204047890 */ /* 0x000fe4000fffe03f */
[----:B------:R-:W-:Y:S01]  /*1520*/  UIADD3 UR6, UR6, 0x2, URZ ;  /* 0x0000000206067890 */ /* 0x000fe2000fffe03f */
[----:B------:R-:W-:Y:S01]  /*1530*/  UMOV UR5, 0x80000020 ;  /* 0x8000002000057882 */ /* 0x000fe20000000000 */
[----:B------:R-:W-:Y:S01]  /*1540*/  UMOV UR7, 0x80000020 ;  /* 0x8000002000077882 */ /* 0x000fe20000000000 */
[----:B------:R-:W-:Y:S02]  /*1550*/  WARPGROUP.DEPBAR.LE gsb0, 0x0 ;  /* 0x00008000000079c5 */ /* 0x000fe40000010000 */
[----:B------:R-:W-:-:S06]  /*1560*/  WARPGROUP.ARRIVE ;  /* 0x00000000000079c5 */ /* 0x000fcc0000000000 */
[----:B------:R-:W-:Y:S03]  /*1570*/  HGMMA.64x64x16.F32.BF16 R24, gdesc[UR4], R24, gsb0 ;  /* 0x00e00000041879f0 */ /* 0x000fe60008001818 */
[----:B------:R-:W-:Y:S02]  /*1580*/  WARPGROUP.DEPBAR.LE gsb0, 0x0 ;  /* 0x00008000000079c5 */ /* 0x000fe40000010000 */
[----:B------:R-:W-:Y:S05]  /*1590*/  @!P1 BRA `(.L_x_19) ;  /* 0x0000000000d89947 */ /* 0x000fea0003800000 */
[----:B------:R-:W-:Y:S02]  /*15a0*/  UIADD3 UR4, UR39, 0x1, URZ ;  /* 0x0000000127047890 */ /* 0x000fe4000fffe03f */
[----:B------:R-:W-:Y:S02]  /*15b0*/  UMOV UR9, UR39 ;  /* 0x0000002700097c82 */ /* 0x000fe40008000000 */
[----:B------:R-:W-:-:S04]  /*15c0*/  UISETP.NE.AND UP0, UPT, UR4, 0x12, UPT ;  /* 0x000000120400788c */ /* 0x000fc8000bf05270 */
[----:B------:R-:W-:Y:S02]  /*15d0*/  USEL UR5, URZ, 0x1, UP0 ;  /* 0x000000013f057887 */ /* 0x000fe40008000000 */
[----:B------:R-:W-:Y:S02]  /*15e0*/  USEL UR8, UR4, URZ, UP0 ;  /* 0x0000003f04087287 */ /* 0x000fe40008000000 */
[----:B------:R-:W-:-:S06]  /*15f0*/  ULOP3.LUT UR5, UR38, UR5, URZ, 0x3c, !UPT ;  /* 0x0000000526057292 */ /* 0x000fcc000f8e3c3f */
[----:B01----:R-:W-:-:S07]  /*1600*/  IMAD.U32 R5, RZ, RZ, UR5 ;  /* 0x00000005ff057e24 */ /* 0x003fce000f8e00ff */
.L_x_26:
[----:B01----:R-:W-:Y:S05]  /*1610*/  @!P0 BRA `(.L_x_20) ;  /* 0x0000000000048947 */ /* 0x003fea0003800000 */
[----:B------:R-:W-:Y:S01]  /*1620*/  BPT.TRAP 0x1 ;  /* 0x000000040000795c */ /* 0x000fe20000300000 */
.L_x_20:
[----:B------:R-:W0:Y:S01]  /*1630*/  S2UR UR5, SR_CgaCtaId ;  /* 0x00000000000579c3 */ /* 0x000e220000008800 */
[----:B------:R-:W-:Y:S01]  /*1640*/  UMOV UR4, 0x400 ;  /* 0x0000040000047882 */ /* 0x000fe20000000000 */
[----:B------:R-:W-:Y:S01]  /*1650*/  SHF.L.U32 R3, R5, 0x1f, RZ ;  /* 0x0000001f05037819 */ /* 0x000fe200000006ff */
[----:B0-----:R-:W-:-:S04]  /*1660*/  ULEA UR11, UR5, UR4, 0x18 ;  /* 0x00000004050b7291 */ /* 0x001fc8000f8ec03f */
[----:B------:R-:W-:-:S09]  /*1670*/  ULEA UR4, UR8, UR11, 0x3 ;  /* 0x0000000b08047291 */ /* 0x000fd2000f8e183f */
[----:B------:R0:W1:Y:S01]  /*1680*/  SYNCS.PHASECHK.TRANS64.TRYWAIT P1, [UR4], R3 ;  /* 0x00000003ff0075a7 */ /* 0x0000620008020144 */
[----:B------:R-:W-:Y:S05]  /*1690*/  @!P0 BRA `(.L_x_21) ;  /* 0x0000000000048947 */ /* 0x000fea0003800000 */
[----:B------:R-:W-:Y:S01]  /*16a0*/  BPT.TRAP 0x1 ;  /* 0x000000040000795c */ /* 0x000fe20000300000 */
.L_x_21:
[----:B-1----:R-:W-:Y:S05]  /*16b0*/  @P1 BRA `(.L_x_22) ;  /* 0x0000000000081947 */ /* 0x002fea0003800000 */
[----:B------:R-:W1:Y:S02]  /*16c0*/  SYNCS.PHASECHK.TRANS64.TRYWAIT P1, [UR4], R3 ;  /* 0x00000003ff0075a7 */ /* 0x000e640008020144 */
[----:B-1----:R-:W-:Y:S05]  /*16d0*/  @!P1 BRA `(.L_x_23) ;  /* 0x0000004c006c9947 */ /* 0x002fea0003800000 */
.L_x_22:
[----:B------:R-:W-:Y:S01]  /*16e0*/  ULEA UR4, UR8, UR41, 0x9 ;  /* 0x0000002908047291 */ /* 0x000fe2000f8e483f */
[----:B------:R-:W-:Y:S01]  /*16f0*/  WARPGROUP.ARRIVE ;  /* 0x00000000000079c5 */ /* 0x000fe20000000000 */
[----:B------:R-:W-:Y:S01]  /*1700*/  ULEA UR6, UR8, UR10, 0x8 ;  /* 0x0000000a08067291 */ /* 0x000fe2000f8e403f */
[----:B------:R-:W-:Y:S01]  /*1710*/  UMOV UR5, 0x80000020 ;  /* 0x8000002000057882 */ /* 0x000fe20000000000 */
[----:B------:R-:W-:-:S07]  /*1720*/  UMOV UR7, 0x80000020 ;  /* 0x8000002000077882 */ /* 0x000fce0000000000 */
[----:B------:R-:W-:Y:S01]  /*1730*/  HGMMA.64x64x16.F32.BF16 R24, gdesc[UR4], R24, gsb0 ;  /* 0x00e00000041879f0 */ /* 0x000fe20008001818 */
        /* <DEDUP_REMOVED lines=9> */
[----:B------:R-:W-:Y:S01]  /*17d0*/  BPT.TRAP 0x1 ;  /* 0x000000040000795c */ /* 0x000fe20000300000 */
.L_x_24:
[----:B------:R-:W-:Y:S01]  /*17e0*/  ULEA UR4, UR9, UR11, 0x3 ;  /* 0x0000000b09047291 */ /* 0x000fe2000f8e183f */
[----:B------:R-:W-:-:S03]  /*17f0*/  ISETP.GT.U32.AND P1, PT, R19, 0x1, PT ;  /* 0x000000011300780c */ /* 0x000fc60003f24070 */
[----:B------:R-:W-:-:S04]  /*1800*/  UIADD3 UR4, UR4, 0x90, URZ ;  /* 0x0000009004047890 */ /* 0x000fc8000fffe03f */
[----:B------:R-:W-:-:S09]  /*1810*/  UPRMT UR4, URZ, 0x654, UR4 ;  /* 0x000006543f047896 */ /* 0x000fd20008000004 */
[----:B------:R-:W-:Y:S01]  /*1820*/  SYNCS.ARRIVE.TRANS64.RED.A1T0 RZ, [UR4], RZ ;  /* 0x000000ffffff79a7 */ /* 0x000fe20008100404 */
[----:B------:R-:W-:Y:S05]  /*1830*/  @P1 BRA `(.L_x_25) ;  /* 0x0000000000041947 */ /* 0x000fea0003800000 */
[----:B------:R-:W-:Y:S01]  /*1840*/  BPT.TRAP 0x1 ;  /* 0x000000040000795c */ /* 0x000fe20000300000 */
.L_x_25:
[----:B------:R-:W-:Y:S01]  /*1850*/  UIADD3 UR8, UR8, 0x1, URZ ;  /* 0x0000000108087890 */ /* 0x000fe2000fffe03f */
[C---:B------:R-:W-:Y:S01]  /*1860*/  ISETP.GT.AND P1, PT, R0.reuse, 0x1, PT ;  /* 0x000000010000780c */ /* 0x040fe20003f24270 */
[----:B------:R-:W-:Y:S01]  /*1870*/  UIADD3 UR9, UR9, 0x1, URZ ;  /* 0x0000000109097890 */ /* 0x000fe2000fffe03f */
[----:B------:R-:W-:Y:S01]  /*1880*/  VIADD R0, R0, 0xffffffff ;  /* 0xffffffff00007836 */ /* 0x000fe20000000000 */
[----:B------:R-:W-:Y:S02]  /*1890*/  UISETP.NE.AND UP0, UPT, UR8, 0x12, UPT ;  /* 0x000000120800788c */ /* 0x000fe4000bf05270 */
[----:B------:R-:W-:Y:S02]  /*18a0*/  UISETP.NE.AND UP1, UPT, UR9, 0x12, UPT ;  /* 0x000000120900788c */ /* 0x000fe4000bf25270 */
[----:B------:R-:W-:Y:S02]  /*18b0*/  USEL UR4, URZ, 0x1, UP0 ;  /* 0x000000013f047887 */ /* 0x000fe40008000000 */
[----:B------:R-:W-:-:S02]  /*18c0*/  USEL UR8, UR8, URZ, UP0 ;  /* 0x0000003f08087287 */ /* 0x000fc40008000000 */
[----:B------:R-:W-:Y:S02]  /*18d0*/  USEL UR9, UR9, URZ, UP1 ;  /* 0x0000003f09097287 */ /* 0x000fe40008800000 */
[----:B------:R-:W-:Y:S01]  /*18e0*/  LOP3.LUT R5, R5, UR4, RZ, 0x3c, !PT ;  /* 0x0000000405057c12 */ /* 0x000fe2000f8e3cff */
[----:B------:R-:W-:Y:S09]  /*18f0*/  @P1 BRA `(.L_x_26) ;  /* 0xfffffffc00441947 */ /* 0x000ff2000383ffff */
.L_x_19:
[----:B------:R-:W2:Y:S02]  /*1900*/  LDC R0, c[0x0][0x28c] ;  /* 0x0000a300ff007b82 */ /* 0x000ea40000000800 */
[----:B--2---:R-:W-:-:S13]  /*1910*/  ISETP.GE.AND P1, PT, R0, 0x1, PT ;  /* 0x000000010000780c */ /* 0x004fda0003f26270 */
[----:B------:R-:W-:Y:S05]  /*1920*/  @!P1 BRA `(.L_x_27) ;  /* 0x0000000000489947 */ /* 0x000fea0003800000 */
[----:B------:R-:W-:Y:S05]  /*1930*/  @!P0 BRA `(.L_x_28) ;  /* 0x0000000000048947 */ /* 0x000fea0003800000 */
[----:B------:R-:W-:Y:S01]  /*1940*/  BPT.TRAP 0x1 ;  /* 0x000000040000795c */ /* 0x000fe20000300000 */
.L_x_28:
[----:B------:R-:W2:Y:S01]  /*1950*/  S2UR UR7, SR_CgaCtaId ;  /* 0x00000000000779c3 */ /* 0x000ea20000008800 */
[----:B------:R-:W-:Y:S01]  /*1960*/  UISETP.LT.AND UP0, UPT, UR40, 0x1, UPT ;  /* 0x000000012800788c */ /* 0x000fe2000bf01270 */
[----:B------:R-:W-:-:S03]  /*1970*/  ISETP.GT.U32.AND P0, PT, R19, 0x1, PT ;  /* 0x000000011300780c */ /* 0x000fc60003f04070 */
[----:B------:R-:W-:-:S04]  /*1980*/  USEL UR6, UR40, 0x1, UP0 ;  /* 0x0000000128067887 */ /* 0x000fc80008000000 */
[----:B------:R-:W-:-:S04]  /*1990*/  UIADD3 UR6, UR39, UR40, -UR6 ;  /* 0x0000002827067290 */ /* 0x000fc8000fffe806 */
[----:B------:R-:W-:-:S04]  /*19a0*/  UIMAD.WIDE.U32 UR4, UR6, 0x38e38e39, URZ ;  /* 0x38e38e39060478a5 */ /* 0x000fc8000f8e003f */
[----:B------:R-:W-:-:S03]  /*19b0*/  USHF.R.U32.HI UR4, URZ, 0x2, UR5 ;  /* 0x000000023f047899 */ /* 0x000fc60008011605 */
[----:B------:R-:W-:Y:S01]  /*19c0*/  UMOV UR5, 0x400 ;  /* 0x0000040000057882 */ /* 0x000fe20000000000 */
[----:B------:R-:W-:Y:S02]  /*19d0*/  UIMAD UR6, UR4, -0x12, UR6 ;  /* 0xffffffee040678a4 */ /* 0x000fe4000f8e0206 */
[----:B--2---:R-:W-:-:S04]  /*19e0*/  ULEA UR5, UR7, UR5, 0x18 ;  /* 0x0000000507057291 */ /* 0x004fc8000f8ec03f */
[----:B------:R-:W-:-:S04]  /*19f0*/  ULEA UR6, UR6, UR5, 0x3 ;  /* 0x0000000506067291 */ /* 0x000fc8000f8e183f */
[----:B------:R-:W-:-:S04]  /*1a00*/  UIADD3 UR6, UR6, 0x90, URZ ;  /* 0x0000009006067890 */ /* 0x000fc8000fffe03f */
[----:B------:R-:W-:-:S09]  /*1a10*/  UPRMT UR6, URZ, 0x654, UR6 ;  /* 0x000006543f067896 */ /* 0x000fd20008000006 */
[----:B------:R-:W-:Y:S01]  /*1a20*/  SYNCS.ARRIVE.TRANS64.RED.A1T0 RZ, [UR6], RZ ;  /* 0x000000ffffff79a7 */ /* 0x000fe20008100406 */
[----:B------:R-:W-:Y:S05]  /*1a30*/  @P0 BRA `(.L_x_27) ;  /* 0x0000000000040947 */ /* 0x000fea0003800000 */
[----:B------:R-:W-:Y:S01]  /*1a40*/  BPT.TRAP 0x1 ;  /* 0x000000040000795c */ /* 0x000fe20000300000 */
.L_x_27:
[----:B------:R-:W2:Y:S01]  /*1a50*/  LDC R6, c[0x0][0x288] ;  /* 0x0000a200ff067b82 */ /* 0x000ea20000000800 */
[C---:B01----:R-:W-:Y:S01]  /*1a60*/  LOP3.LUT R5, R18.reuse, 0x3, RZ, 0xc0, !PT ;  /* 0x0000000312057812 */ /* 0x043fe200078ec0ff */
[----:B------:R-:W-:Y:S01]  /*1a70*/  IMAD.SHL.U32 R59, R59, 0x40, RZ ;  /* 0x000000403b3b7824 */ /* 0x000fe200078e00ff */
[----:B------:R-:W-:Y:S01]  /*1a80*/  UIADD3 UR39, UR40, UR39, URZ ;  /* 0x0000002728277290 */ /* 0x000fe2000fffe03f */
[----:B------:R-:W-:Y:S01]  /*1a90*/  SHF.R.U32.HI R3, RZ, 0x2, R18 ;  /* 0x00000002ff037819 */ /* 0x000fe20000011612 */
[C---:B------:R-:W-:Y:S01]  /*1aa0*/  IMAD.SHL.U32 R10, R18.reuse, 0x2, RZ ;  /* 0x00000002120a7824 */ /* 0x040fe200078e00ff */
[----:B------:R-:W-:Y:S01]  /*1ab0*/  LOP3.LUT R4, R18, 0x60, RZ, 0xc0, !PT ;  /* 0x0000006012047812 */ /* 0x000fe200078ec0ff */
[----:B------:R-:W-:Y:S01]  /*1ac0*/  UISETP.GT.U32.AND UP0, UPT, UR39, 0x11, UPT ;  /* 0x000000112700788c */ /* 0x000fe2000bf04070 */
[----:B------:R-:W-:Y:S01]  /*1ad0*/  LOP3.LUT R0, R22, 0x1, RZ, 0xc0, !PT ;  /* 0x0000000116007812 */ /* 0x000fe200078ec0ff */
[----:B------:R-:W-:Y:S01]  /*1ae0*/  ULDC UR7, c[0x0][0x284] ;  /* 0x0000a10000077ab9 */ /* 0x000fe20000000800 */
[----:B------:R-:W-:Y:S01]  /*1af0*/  LOP3.LUT R3, R3, 0x7, RZ, 0xc0, !PT ;  /* 0x0000000703037812 */ /* 0x000fe200078ec0ff */
[----:B------:R-:W-:Y:S01]  /*1b00*/  UISETP.LT.U32.AND UP0, UPT, UR40, 0x12, UP0 ;  /* 0x000000122800788c */ /* 0x000fe20008701070 */
[----:B------:R-:W-:Y:S01]  /*1b10*/  SHF.R.U32.HI R4, RZ, 0x1, R4 ;  /* 0x00000001ff047819 */ /* 0x000fe20000011604 */
[----:B------:R-:W-:Y:S01]  /*1b20*/  IMAD.SHL.U32 R8, R0, 0x40, RZ ;  /* 0x0000004000087824 */ /* 0x000fe200078e00ff */
[----:B------:R-:W-:Y:S01]  /*1b30*/  UISETP.GE.U32.AND UP1, UPT, UR40, 0x12, UPT ;  /* 0x000000122800788c */ /* 0x000fe2000bf26070 */
[----:B------:R-:W-:Y:S01]  /*1b40*/  SHF.R.S32.HI R15, RZ, 0x1f, R57 ;  /* 0x0000001fff0f7819 */ /* 0x000fe20000011439 */
[----:B------:R-:W-:Y:S01]  /*1b50*/  ULDC.64 UR8, c[0x0][0x5d0] ;  /* 0x0001740000087ab9 */ /* 0x000fe20000000a00 */
[--C-:B------:R-:W-:Y:S01]  /*1b60*/  IADD3 R7, RZ, -R4, -R3.reuse ;  /* 0x80000004ff077210 */ /* 0x100fe20007ffe803 */
[----:B------:R-:W-:Y:S01]  /*1b70*/  UIMAD.WIDE.U32 UR4, UR39, 0x38e38e39, URZ ;  /* 0x38e38e39270478a5 */ /* 0x000fe2000f8e003f */
[C---:B------:R-:W-:Y:S01]  /*1b80*/  LOP3.LUT R10, R59.reuse, 0x6, R10, 0xf8, !PT ;  /* 0x000000063b0a7812 */ /* 0x040fe200078ef80a */
[----:B------:R-:W-:Y:S01]  /*1b90*/  USEL UR6, URZ, 0x1, !UP0 ;  /* 0x000000013f067887 */ /* 0x000fe2000c000000 */
[----:B------:R-:W-:Y:S01]  /*1ba0*/  LOP3.LUT R3, R8, 0x40, R3, 0xe2, !PT ;  /* 0x0000004008037812 */ /* 0x000fe200078ee203 */
[C---:B------:R-:W-:Y:S01]  /*1bb0*/  IMAD.WIDE R8, R58.reuse, 0x80, RZ ;  /* 0x000000803a087825 */ /* 0x040fe200078e02ff */
[----:B------:R-:W-:Y:S01]  /*1bc0*/  SHF.R.S32.HI R11, RZ, 0x1f, R10 ;  /* 0x0000001fff0b7819 */ /* 0x000fe2000001140a */
[----:B------:R-:W-:Y:S01]  /*1bd0*/  USHF.R.U32.HI UR4, URZ, 0x2, UR5 ;  /* 0x000000023f047899 */ /* 0x000fe20008011605 */
[----:B--2---:R-:W-:Y:S01]  /*1be0*/  ISETP.GE.AND P0, PT, R59, R6, PT ;  /* 0x000000063b00720c */ /* 0x004fe20003f06270 */
[----:B------:R-:W-:Y:S01]  /*1bf0*/  IMAD R12, R5, -0x2, R6 ;  /* 0xfffffffe050c7824 */ /* 0x000fe200078e0206 */
[----:B------:R-:W-:Y:S01]  /*1c00*/  ULOP3.LUT UR38, UR38, UR6, URZ, 0x3c, !UPT ;  /* 0x0000000626267292 */ /* 0x000fe2000f8e3c3f */
[----:B------:R-:W-:Y:S01]  /*1c10*/  IMAD.SHL.U32 R5, R58, 0x80, RZ ;  /* 0x000000803a057824 */ /* 0x000fe200078e00ff */
[----:B------:R-:W-:Y:S01]  /*1c20*/  LOP3.LUT R73, R8, R3, R4, 0xfe, !PT ;  /* 0x0000000308497212 */ /* 0x000fe200078efe04 */
[----:B------:R-:W-:Y:S01]  /*1c30*/  IMAD R6, R15, UR8, RZ ;  /* 0x000000080f067c24 */ /* 0x000fe2000f8e02ff */
[----:B------:R-:W-:Y:S01]  /*1c40*/  UIMAD UR39, UR4, -0x12, UR39 ;  /* 0xffffffee042778a4 */ /* 0x000fe2000f8e0227 */
[----:B------:R-:W-:Y:S01]  /*1c50*/  IMAD R0, R0, -0x40, R7 ;  /* 0xffffffc000007824 */ /* 0x000fe200078e0207 */
[----:B------:R-:W-:Y:S01]  /*1c60*/  ISETP.GE.OR P0, PT, R5, UR7, P0 ;  /* 0x0000000705007c0c */ /* 0x000fe20008706670 */
[C---:B------:R-:W-:Y:S01]  /*1c70*/  IMAD R13, R57.reuse, UR9, R6 ;  /* 0x00000009390d7c24 */ /* 0x040fe2000f8e0206 */
[----:B------:R-:W-:Y:S01]  /*1c80*/  @UP1 ULOP3.LUT UR38, UR38, 0x1, UR4, 0x78, !UPT ;  /* 0x0000000126261892 */ /* 0x000fe2000f8e7804 */
[----:B------:R-:W-:Y:S01]  /*1c90*/  IMAD.WIDE.U32 R6, R57, UR8, R10 ;  /* 0x0000000839067c25 */ /* 0x000fe2000f8e000a */
[----:B------:R-:W-:-:S03]  /*1ca0*/  IADD3 R3, -R5, UR7, R0 ;  /* 0x0000000705037c10 */ /* 0x000fc6000fffe100 */
[----:B------:R-:W-:Y:S02]  /*1cb0*/  IMAD.IADD R7, R7, 0x1, R13 ;  /* 0x0000000107077824 */ /* 0x000fe400078e020d */
[----:B------:R-:W-:Y:S02]  /*1cc0*/  IMAD.IADD R4, R12, 0x1, -R59 ;  /* 0x000000010c047824 */ /* 0x000fe400078e0a3b */
[----:B------:R-:W-:Y:S02]  /*1cd0*/  IMAD.MOV.U32 R0, RZ, RZ, -0x1 ;  /* 0xffffffffff007424 */ /* 0x000fe400078e00ff */
[----:B------:R-:W-:Y:S05]  /*1ce0*/  @P0 BRA `(.L_x_29) ;  /* 0x0000002000a40947 */ /* 0x000fea0003800000 */
[----:B------:R-:W0:Y:S01]  /*1cf0*/  LDC.64 R66, c[0x0][0x5c8] ;  /* 0x00017200ff427b82 */ /* 0x000e220000000a00 */
[----:B-----5:R-:W-:Y:S01]  /*1d00*/  FSETP.NEU.AND P0, PT, R56, RZ, PT ;  /* 0x000000ff3800720b */ /* 0x020fe20003f0d000 */
[----:B------:R-:W-:Y:S01]  /*1d10*/  BSSY B0, `(.L_x_29) ;  /* 0x0000226000007945 */ /* 0x000fe20003800000 */
[----:B------:R-:W-:-:S04]  /*1d20*/  ISETP.GT.AND P2, PT, R4, RZ, PT ;  /* 0x000000ff0400720c */ /* 0x000fc80003f44270 */
[----:B------:R-:W-:Y:S01]  /*1d30*/  ISETP.GT.AND P1, PT, R3, RZ, P2 ;  /* 0x000000ff0300720c */ /* 0x000fe20001724270 */
[-C--:B0-----:R-:W-:Y:S02]  /*1d40*/  IMAD R12, R9, R66.reuse, RZ ;  /* 0x00000042090c7224 */ /* 0x081fe400078e02ff */
[----:B------:R-:W-:-:S04]  /*1d50*/  IMAD.WIDE.U32 R58, R73, R66, R6 ;  /* 0x00000042493a7225 */ /* 0x000fc800078e0006 */
[----:B------:R-:W-:-:S04]  /*1d60*/  IMAD R5, R73, R67, R12 ;  /* 0x0000004349057224 */ /* 0x000fc800078e020c */
[----:B------:R-:W-:Y:S01]  /*1d70*/  IMAD.IADD R75, R59, 0x1, R5 ;  /* 0x000000013b4b7824 */ /* 0x000fe200078e0205 */
[----:B------:R-:W-:Y:S06]  /*1d80*/  @!P0 BRA `(.L_x_30) ;  /* 0x0000001400e88947 */ /* 0x000fec0003800000 */
[----:B------:R-:W0:Y:S01]  /*1d90*/  LDC.64 R64, c[0x0][0x5b8] ;  /* 0x00016e00ff407b82 */ /* 0x000e220000000a00 */
[----:B------:R-:W-:-:S07]  /*1da0*/  ULDC.64 UR4, c[0x0][0x5c0] ;  /* 0x0001700000047ab9 */ /* 0x000fce0000000a00 */
[----:B------:R-:W1:Y:S08]  /*1db0*/  LDC.64 R68, c[0x0][0x5b0] ;  /* 0x00016c00ff447b82 */ /* 0x000e700000000a00 */
[----:B------:R-:W2:Y:S01]  /*1dc0*/  LDC.64 R70, c[0x0][0x5a8] ;  /* 0x00016a00ff467b82 */ /* 0x000ea20000000a00 */
[-C--:B0-----:R-:W-:Y:S02]  /*1dd0*/  IMAD R6, R15, R64.reuse, RZ ;  /* 0x000000400f067224 */ /* 0x081fe400078e02ff */
[----:B------:R-:W-:-:S04]  /*1de0*/  IMAD.WIDE.U32 R60, R57, R64, R10 ;  /* 0x00000040393c7225 */ /* 0x000fc800078e000a */
[----:B------:R-:W-:Y:S02]  /*1df0*/  IMAD R63, R57, R65, R6 ;  /* 0x00000041393f7224 */ /* 0x000fe400078e0206 */
[-C--:B-1----:R-:W-:Y:S02]  /*1e00*/  IMAD R8, R9, R68.reuse, RZ ;  /* 0x0000004409087224 */ /* 0x082fe400078e02ff */
[----:B------:R-:W-:Y:S02]  /*1e10*/  IMAD.IADD R13, R61, 0x1, R63 ;  /* 0x000000013d0d7824 */ /* 0x000fe400078e023f */
[----:B------:R-:W-:Y:S02]  /*1e20*/  IMAD.MOV.U32 R12, RZ, RZ, R60 ;  /* 0x000000ffff0c7224 */ /* 0x000fe400078e003c */
[C---:B------:R-:W-:Y:S02]  /*1e30*/  IMAD R65, R73.reuse, R69, R8 ;  /* 0x0000004549417224 */ /* 0x040fe400078e0208 */
[----:B------:R-:W-:-:S04]  /*1e40*/  IMAD.WIDE.U32 R6, R73, R68, R12 ;  /* 0x0000004449067225 */ /* 0x000fc800078e000c */
[----:B------:R-:W-:Y:S01]  /*1e50*/  IMAD.IADD R5, R7, 0x1, R65 ;  /* 0x0000000107057824 */ /* 0x000fe200078e0241 */
[----:B--2---:R-:W-:-:S04]  /*1e60*/  LEA R14, P0, R6, R70, 0x1 ;  /* 0x00000046060e7211 */ /* 0x004fc800078008ff */
[----:B------:R-:W-:-:S05]  /*1e70*/  LEA.HI.X R15, R6, R71, R5, 0x1, P0 ;  /* 0x00000047060f7211 */ /* 0x000fca00000f0c05 */
[----:B------:R0:W2:Y:S01]  /*1e80*/  @P1 LDG.E.LTC128B.U16 R5, desc[UR36][R14.64] ;  /* 0x000000240e051981 */ /* 0x0000a2000c1e1520 */
[----:B------:R-:W-:Y:S01]  /*1e90*/  LEA R8, P0, R58, UR4, 0x1 ;  /* 0x000000043a087c11 */ /* 0x000fe2000f8008ff */
[----:B------:R-:W-:Y:S01]  /*1ea0*/  IMAD.WIDE.U32 R6, R73, R68, R10 ;  /* 0x0000004449067225 */ /* 0x000fe200078e000a */
[----:B------:R-:W-:Y:S03]  /*1eb0*/  BSSY B1, `(.L_x_31) ;  /* 0x0000012000017945 */ /* 0x000fe60003800000 */
[----:B------:R-:W-:Y:S02]  /*1ec0*/  IMAD.IADD R7, R65, 0x1, R7 ;  /* 0x0000000141077824 */ /* 0x000fe400078e0207 */
[----:B------:R-:W-:Y:S01]  /*1ed0*/  IMAD.WIDE.U32 R20, R57, R64, R6 ;  /* 0x0000004039147225 */ /* 0x000fe200078e0006 */
[----:B0-----:R-:W-:-:S03]  /*1ee0*/  SHF.L.U64.HI R15, R68, 0x3, R69 ;  /* 0x00000003440f7819 */ /* 0x001fc60000010245 */
[----:B------:R-:W-:Y:S01]  /*1ef0*/  IMAD.IADD R7, R63, 0x1, R21 ;  /* 0x000000013f077824 */ /* 0x000fe200078e0215 */
[----:B------:R-:W-:Y:S01]  /*1f00*/  LEA R6, P4, R20, R70, 0x1 ;  /* 0x0000004614067211 */ /* 0x000fe200078808ff */
[----:B------:R-:W-:-:S03]  /*1f10*/  IMAD.SHL.U32 R14, R68, 0x8, RZ ;  /* 0x00000008440e7824 */ /* 0x000fc600078e00ff */
[----:B------:R-:W-:Y:S01]  /*1f20*/  LEA.HI.X R7, R20, R71, R7, 0x1, P4 ;  /* 0x0000004714077211 */ /* 0x000fe200020f0c07 */
[----:B--2---:R-:W-:-:S04]  /*1f30*/  IMAD.U32 R9, R5, 0x10000, RZ ;  /* 0x0001000005097824 */ /* 0x004fc800078e00ff */
[----:B------:R-:W-:-:S04]  /*1f40*/  FMUL R9, R9, R56 ;  /* 0x0000003809097220 */ /* 0x000fc80000400000 */
[----:B------:R-:W-:Y:S01]  /*1f50*/  FFMA R24, R24, R23, R9 ;  /* 0x0000001718187223 */ /* 0x000fe20000000009 */
[----:B------:R-:W-:Y:S02]  /*1f60*/  LEA.HI.X R9, R58, UR5, R75, 0x1, P0 ;  /* 0x000000053a097c11 */ /* 0x000fe400080f0c4b */
[----:B------:R-:W-:Y:S02]  /*1f70*/  ISETP.GT.AND P0, PT, R4, 0x1, PT ;  /* 0x000000010400780c */ /* 0x000fe40003f04270 */
[----:B------:R-:W-:Y:S02]  /*1f80*/  F2FP.BF16.F32.PACK_AB R24, RZ, R24 ;  /* 0x00000018ff18723e */ /* 0x000fe400000010ff */
[----:B------:R-:W-:-:S03]  /*1f90*/  ISETP.GT.AND P3, PT, R3, RZ, P0 ;  /* 0x000000ff0300720c */ /* 0x000fc60000764270 */
[----:B------:R0:W-:Y:S10]  /*1fa0*/  @P1 STG.E.U16 desc[UR36][R8.64], R24 ;  /* 0x0000001808001986 */ /* 0x0001f4000c101524 */
[----:B------:R-:W-:Y:S05]  /*1fb0*/  @!P3 BRA `(.L_x_32) ;  /* 0x000000000004b947 */ /* 0x000fea0003800000 */
[----:B------:R1:W5:Y:S02]  /*1fc0*/  LDG.E.LTC128B.U16 R5, desc[UR36][R6.64+0x2] ;  /* 0x0000022406057981 */ /* 0x000364000c1e1520 */
.L_x_32:
[----:B------:R-:W-:Y:S05]  /*1fd0*/  BSYNC B1 ;  /* 0x0000000000017941 */ /* 0x000fea0003800000 */
.L_x_31:
[----:B-----5:R-:W-:Y:S01]  /*1fe0*/  IMAD.U32 R59, R5, 0x10000, RZ ;  /* 0x00010000053b7824 */ /* 0x020fe200078e00ff */
[----:B------:R-:W-:Y:S01]  /*1ff0*/  ISETP.GT.AND P2, PT, R3, 0x8, P2 ;  /* 0x000000080300780c */ /* 0x000fe20001744270 */
[----:B------:R-:W-:Y:S01]  /*2000*/  IMAD.WIDE.U32 R20, R73, R68, R14 ;  /* 0x0000004449147225 */ /* 0x000fe200078e000e */
[----:B0-----:R-:W-:-:S03]  /*2010*/  PRMT R24, R5, 0x7610, R24 ;  /* 0x0000761005187816 */ /* 0x001fc60000000018 */
[----:B------:R-:W-:Y:S01]  /*2020*/  FMUL R12, R59, R56 ;  /* 0x000000383b0c7220 */ /* 0x000fe20000400000 */
[----:B------:R-:W-:Y:S01]  /*2030*/  IMAD.IADD R65, R65, 0x1, R21 ;  /* 0x0000000141417824 */ /* 0x000fe200078e0215 */
[----:B------:R-:W-:Y:S02]  /*2040*/  IADD3 R60, P1, R60, R20, RZ ;  /* 0x000000143c3c7210 */ /* 0x000fe40007f3e0ff */
[----:B------:R-:W-:-:S03]  /*2050*/  FFMA R12, R25, R23, R12 ;  /* 0x00000017190c7223 */ /* 0x000fc6000000000c */
[----:B------:R-:W-:Y:S02]  /*2060*/  IMAD.X R13, R65, 0x1, R13, P1 ;  /* 0x00000001410d7824 */ /* 0x000fe400008e060d */
[----:B------:R-:W-:Y:S02]  /*2070*/  F2FP.BF16.F32.PACK_AB R12, RZ, R12 ;  /* 0x0000000cff0c723e */ /* 0x000fe400000010ff */
[----:B------:R-:W-:Y:S02]  /*2080*/  LEA R14, P1, R60, R70, 0x1 ;  /* 0x000000463c0e7211 */ /* 0x000fe400078208ff */
[----:B------:R-:W-:Y:S02]  /*2090*/  PRMT R21, R12, 0x7610, R21 ;  /* 0x000076100c157816 */ /* 0x000fe40000000015 */
[----:B------:R-:W-:-:S03]  /*20a0*/  LEA.HI.X R15, R60, R71, R13, 0x1, P1 ;  /* 0x000000473c0f7211 */ /* 0x000fc600008f0c0d */
[----:B------:R0:W-:Y:S04]  /*20b0*/  @P3 STG.E.U16 desc[UR36][R8.64+0x2], R21 ;  /* 0x0000021508003986 */ /* 0x0001e8000c101524 */
[----:B------:R-:W2:Y:S01]  /*20c0*/  @P2 LDG.E.LTC128B.U16 R24, desc[UR36][R14.64] ;  /* 0x000000240e182981 */ /* 0x000ea2000c1e1520 */
[----:B------:R-:W-:Y:S01]  /*20d0*/  IADD3 R20, P1, R10, R20, RZ ;  /* 0x000000140a147210 */ /* 0x000fe20007f3e0ff */
[----:B------:R-:W-:Y:S01]  /*20e0*/  BSSY B1, `(.L_x_33) ;  /* 0x0000011000017945 */ /* 0x000fe20003800000 */
[C---:B------:R-:W-:Y:S02]  /*20f0*/  SHF.L.U64.HI R13, R66.reuse, 0x4, R67 ;  /* 0x00000004420d7819 */ /* 0x040fe40000010243 */
[----:B------:R-:W-:Y:S01]  /*2100*/  ISETP.GT.AND P0, PT, R3, 0x8, P0 ;  /* 0x000000080300780c */ /* 0x000fe20000704270 */
[----:B0-----:R-:W-:Y:S01]  /*2110*/  IMAD.X R21, R11, 0x1, R65, P1 ;  /* 0x000000010b157824 */ /* 0x001fe200008e0641 */
[----:B------:R-:W-:Y:S01]  /*2120*/  LEA R12, P1, R66, R8, 0x4 ;  /* 0x00000008420c7211 */ /* 0x000fe200078220ff */
[----:B------:R-:W-:-:S04]  /*2130*/  IMAD.WIDE.U32 R20, R57, R64, R20 ;  /* 0x0000004039147225 */ /* 0x000fc800078e0014 */
[----:B------:R-:W-:Y:S01]  /*2140*/  IMAD.X R13, R13, 0x1, R9, P1 ;  /* 0x000000010d0d7824 */ /* 0x000fe200008e0609 */
[----:B------:R-:W-:Y:S01]  /*2150*/  LEA R10, P3, R20, R70, 0x1 ;  /* 0x00000046140a7211 */ /* 0x000fe200078608ff */
[----:B------:R-:W-:-:S05]  /*2160*/  IMAD.IADD R11, R63, 0x1, R21 ;  /* 0x000000013f0b7824 */ /* 0x000fca00078e0215 */
[----:B------:R-:W-:Y:S01]  /*2170*/  LEA.HI.X R11, R20, R71, R11, 0x1, P3 ;  /* 0x00000047140b7211 */ /* 0x000fe200018f0c0b */
[----:B--2---:R-:W-:-:S04]  /*2180*/  IMAD.U32 R5, R24, 0x10000, RZ ;  /* 0x0001000018057824 */ /* 0x004fc800078e00ff */
[----:B------:R-:W-:-:S04]  /*2190*/  FMUL R5, R5, R56 ;  /* 0x0000003805057220 */ /* 0x000fc80000400000 */
[----:B------:R-:W-:-:S05]  /*21a0*/  FFMA R5, R26, R23, R5 ;  /* 0x000000171a057223 */ /* 0x000fca0000000005 */
[----:B------:R-:W-:-:S05]  /*21b0*/  F2FP.BF16.F32.PACK_AB R5, RZ, R5 ;  /* 0x00000005ff05723e */ /* 0x000fca00000010ff */
[----:B------:R0:W-:Y:S01]  /*21c0*/  @P2 STG.E.U16 desc[UR36][R12.64], R5 ;  /* 0x000000050c002986 */ /* 0x0001e2000c101524 */
[----:B------:R-:W-:Y:S05]  /*21d0*/  @!P0 BRA `(.L_x_34) ;  /* 0x0000000000048947 */ /* 0x000fea0003800000 */
[----:B------:R2:W5:Y:S02]  /*21e0*/  LDG.E.LTC128B.U16 R24, desc[UR36][R10.64+0x2] ;  /* 0x000002240a187981 */ /* 0x000564000c1e1520 */
.L_x_34:
[----:B------:R-:W-:Y:S05]  /*21f0*/  BSYNC B1 ;  /* 0x0000000000017941 */ /* 0x000fea0003800000 */
.L_x_33:
[----:B0----5:R-:W-:Y:S01]  /*2200*/  IMAD.U32 R5, R24, 0x10000, RZ ;  /* 0x0001000018057824 */ /* 0x021fe200078e00ff */
[----:B------:R-:W-:Y:S01]  /*2210*/  ISETP.GT.AND P1, PT, R4, 0x8, PT ;  /* 0x000000080400780c */ /* 0x000fe20003f24270 */
[----:B------:R-:W-:Y:S02]  /*2220*/  BSSY B1, `(.L_x_35) ;  /* 0x0000008000017945 */ /* 0x000fe40003800000 */
[----:B------:R-:W-:Y:S01]  /*2230*/  FMUL R14, R5, R56 ;  /* 0x00000038050e7220 */ /* 0x000fe20000400000 */
[----:B------:R-:W-:-:S03]  /*2240*/  ISETP.GT.AND P2, PT, R3, RZ, P1 ;  /* 0x000000ff0300720c */ /* 0x000fc60000f44270 */
[----:B------:R-:W-:-:S05]  /*2250*/  FFMA R14, R27, R23, R14 ;  /* 0x000000171b0e7223 */ /* 0x000fca000000000e */
[----:B------:R-:W-:-:S05]  /*2260*/  F2FP.BF16.F32.PACK_AB R14, RZ, R14 ;  /* 0x0000000eff0e723e */ /* 0x000fca00000010ff */
[----:B------:R0:W-:Y:S01]  /*2270*/  @P0 STG.E.U16 desc[UR36][R12.64+0x2], R14 ;  /* 0x0000020e0c000986 */ /* 0x0001e2000c101524 */
[----:B------:R-:W-:Y:S05]  /*2280*/  @!P2 BRA `(.L_x_36) ;  /* 0x000000000004a947 */ /* 0x000fea0003800000 */
[----:B------:R3:W5:Y:S02]  /*2290*/  LDG.E.LTC128B.U16 R24, desc[UR36][R6.64+0x10] ;  /* 0x0000102406187981 */ /* 0x000764000c1e1520 */
.L_x_36:
[----:B------:R-:W-:Y:S05]  /*22a0*/  BSYNC B1 ;  /* 0x0000000000017941 */ /* 0x000fea0003800000 */
.L_x_35:
[----:B-----5:R-:W-:Y:S01]  /*22b0*/  IMAD.U32 R5, R24, 0x10000, RZ ;  /* 0x0001000018057824 */ /* 0x020fe200078e00ff */
        /* <DEDUP_REMOVED lines=9> */
.L_x_38:
[----:B------:R-:W-:Y:S05]  /*2350*/  BSYNC B1 ;  /* 0x0000000000017941 */ /* 0x000fea0003800000 */
.L_x_37:
[----:B----45:R-:W-:Y:S01]  /*2360*/  IMAD.U32 R5, R24, 0x10000, RZ ;  /* 0x0001000018057824 */ /* 0x030fe200078e00ff */
[----:B------:R-:W-:Y:S01]  /*2370*/  ISETP.GT.AND P1, PT, R3, 0x8, P1 ;  /* 0x000000080300780c */ /* 0x000fe20000f24270 */
[----:B------:R-:W-:Y:S02]  /*2380*/  BSSY B1, `(.L_x_39) ;  /* 0x0000007000017945 */ /* 0x000fe40003800000 */
[----:B0-----:R-:W-:-:S04]  /*2390*/  FMUL R14, R5, R56 ;  /* 0x00000038050e7220 */ /* 0x001fc80000400000 */
[----:B------:R-:W-:-:S05]  /*23a0*/  FFMA R14, R29, R23, R14 ;  /* 0x000000171d0e7223 */ /* 0x000fca000000000e */
[----:B------:R-:W-:-:S05]  /*23b0*/  F2FP.BF16.F32.PACK_AB R14, RZ, R14 ;  /* 0x0000000eff0e723e */ /* 0x000fca00000010ff */
[----:B------:R0:W-:Y:S01]  /*23c0*/  @P3 STG.E.U16 desc[UR36][R8.64+0x12], R14 ;  /* 0x0000120e08003986 */ /* 0x0001e2000c101524 */
[----:B------:R-:W-:Y:S05]  /*23d0*/  @!P1 BRA `(.L_x_40) ;  /* 0x0000000000049947 */ /* 0x000fea0003800000 */
[----:B------:R4:W5:Y:S02]  /*23e0*/  LDG.E.LTC128B.U16 R24, desc[UR36][R10.64+0x10] ;  /* 0x000010240a187981 */ /* 0x000964000c1e1520 */
.L_x_40:
[----:B------:R-:W-:Y:S05]  /*23f0*/  BSYNC B1 ;  /* 0x0000000000017941 */ /* 0x000fea0003800000 */
.L_x_39:
[----:B-----5:R-:W-:Y:S01]  /*2400*/  IMAD.U32 R5, R24, 0x10000, RZ ;  /* 0x0001000018057824 */ /* 0x020fe200078e00ff */
[----:B------:R-:W-:Y:S01]  /*2410*/  ISETP.GT.AND P0, PT, R3, 0x8, P0 ;  /* 0x000000080300780c */ /* 0x000fe20000704270 */
[----:B------:R-:W-:Y:S02]  /*2420*/  BSSY B1, `(.L_x_41) ;  /* 0x0000007000017945 */ /* 0x000fe40003800000 */
[----:B------:R-:W-:-:S04]  /*2430*/  FMUL R5, R5, R56 ;  /* 0x0000003805057220 */ /* 0x000fc80000400000 */
[----:B------:R-:W-:-:S05]  /*2440*/  FFMA R5, R30, R23, R5 ;  /* 0x000000171e057223 */ /* 0x000fca0000000005 */
[----:B------:R-:W-:-:S05]  /*2450*/  F2FP.BF16.F32.PACK_AB R5, RZ, R5 ;  /* 0x00000005ff05723e */ /* 0x000fca00000010ff */
[----:B------:R0:W-:Y:S01]  /*2460*/  @P1 STG.E.U16 desc[UR36][R12.64+0x10], R5 ;  /* 0x000010050c001986 */ /* 0x0001e2000c101524 */
[----:B------:R-:W-:Y:S05]  /*2470*/  @!P0 BRA `(.L_x_42) ;  /* 0x0000000000048947 */ /* 0x000fea0003800000 */
[----:B------:R0:W5:Y:S02]  /*2480*/  LDG.E.LTC128B.U16 R24, desc[UR36][R10.64+0x12] ;  /* 0x000012240a187981 */ /* 0x000164000c1e1520 */
.L_x_42:
[----:B------:R-:W-:Y:S05]  /*2490*/  BSYNC B1 ;  /* 0x0000000000017941 */ /* 0x000fea0003800000 */
.L_x_41:
        /* <DEDUP_REMOVED lines=10> */
.L_x_44:
[----:B------:R-:W-:Y:S05]  /*2540*/  BSYNC B1 ;  /* 0x0000000000017941 */ /* 0x000fea0003800000 */
.L_x_43:
        /* <DEDUP_REMOVED lines=10> */
.L_x_46:
[----:B------:R-:W-:Y:S05]  /*25f0*/  BSYNC B1 ;  /* 0x0000000000017941 */ /* 0x000fea0003800000 */
.L_x_45:
[----:B0----5:R-:W-:Y:S01]  /*2600*/  IMAD.U32 R5, R24, 0x10000, RZ ;  /* 0x0001000018057824 */ /* 0x021fe200078e00ff */
        /* <DEDUP_REMOVED lines=8> */
.L_x_48:
[----:B------:R-:W-:Y:S05]  /*2690*/  BSYNC B1 ;  /* 0x0000000000017941 */ /* 0x000fea0003800000 */
.L_x_47:
        /* <DEDUP_REMOVED lines=9> */
.L_x_50:
[----:B------:R-:W-:Y:S05]  /*2730*/  BSYNC B1 ;  /* 0x0000000000017941 */ /* 0x000fea0003800000 */
.L_x_49:
        /* <DEDUP_REMOVED lines=10> */
.L_x_52:
[----:B------:R-:W-:Y:S05]  /*27e0*/  BSYNC B1 ;  /* 0x0000000000017941 */ /* 0x000fea0003800000 */
.L_x_51:
        /* <DEDUP_REMOVED lines=10> */
.L_x_54:
[----:B------:R-:W-:Y:S05]  /*2890*/  BSYNC B1 ;  /* 0x0000000000017941 */ /* 0x000fea0003800000 */
.L_x_53:
        /* <DEDUP_REMOVED lines=9> */
.L_x_56:
[----:B------:R-:W-:Y:S05]  /*2930*/  BSYNC B1 ;  /* 0x0000000000017941 */ /* 0x000fea0003800000 */
.L_x_55:
        /* <DEDUP_REMOVED lines=9> */
.L_x_58:
[----:B------:R-:W-:Y:S05]  /*29d0*/  BSYNC B1 ;  /* 0x0000000000017941 */ /* 0x000fea0003800000 */
.L_x_57:
        /* <DEDUP_REMOVED lines=10> */
.L_x_60:
[----:B------:R-:W-:Y:S05]  /*2a80*/  BSYNC B1 ;  /* 0x0000000000017941 */ /* 0x000fea0003800000 */
.L_x_59:
        /* <DEDUP_REMOVED lines=10> */
.L_x_62:
[----:B------:R-:W-:Y:S05]  /*2b30*/  BSYNC B1 ;  /* 0x0000000000017941 */ /* 0x000fea0003800000 */
.L_x_61:
        /* <DEDUP_REMOVED lines=9> */
.L_x_64:
[----:B------:R-:W-:Y:S05]  /*2bd0*/  BSYNC B1 ;  /* 0x0000000000017941 */ /* 0x000fea0003800000 */
.L_x_63:
        /* <DEDUP_REMOVED lines=9> */
.L_x_66:
[----:B------:R-:W-:Y:S05]  /*2c70*/  BSYNC B1 ;  /* 0x0000000000017941 */ /* 0x000fea0003800000 */
.L_x_65:
        /* <DEDUP_REMOVED lines=10> */
.L_x_68:
[----:B------:R-:W-:Y:S05]  /*2d20*/  BSYNC B1 ;  /* 0x0000000000017941 */ /* 0x000fea0003800000 */
.L_x_67:
        /* <DEDUP_REMOVED lines=10> */
.L_x_70:
[----:B------:R-:W-:Y:S05]  /*2dd0*/  BSYNC B1 ;  /* 0x0000000000017941 */ /* 0x000fea0003800000 */
.L_x_69:
        /* <DEDUP_REMOVED lines=9> */
.L_x_72:
[----:B------:R-:W-:Y:S05]  /*2e70*/  BSYNC B1 ;  /* 0x0000000000017941 */ /* 0x000fea0003800000 */
.L_x_71:
        /* <DEDUP_REMOVED lines=9> */
.L_x_74:
[----:B------:R-:W-:Y:S05]  /*2f10*/  BSYNC B1 ;  /* 0x0000000000017941 */ /* 0x000fea0003800000 */
.L_x_73:
        /* <DEDUP_REMOVED lines=10> */
.L_x_76:
[----:B------:R-:W-:Y:S05]  /*2fc0*/  BSYNC B1 ;  /* 0x0000000000017941 */ /* 0x000fea0003800000 */
.L_x_75:
        /* <DEDUP_REMOVED lines=10> */
.L_x_78:
[----:B------:R-:W-:Y:S05]  /*3070*/  BSYNC B1 ;  /* 0x0000000000017941 */ /* 0x000fea0003800000 */
.L_x_77:
        /* <DEDUP_REMOVED lines=9> */
.L_x_80:
[----:B------:R-:W-:Y:S05]  /*3110*/  BSYNC B1 ;  /* 0x0000000000017941 */ /* 0x000fea0003800000 */
.L_x_79:
        /* <DEDUP_REMOVED lines=9> */
.L_x_82:
[----:B------:R-:W-:Y:S05]  /*31b0*/  BSYNC B1 ;  /* 0x0000000000017941 */ /* 0x000fea0003800000 */
.L_x_81:
        /* <DEDUP_REMOVED lines=10> */
.L_x_84:
[----:B------:R-:W-:Y:S05]  /*3260*/  BSYNC B1 ;  /* 0x0000000000017941 */ /* 0x000fea0003800000 */
.L_x_83:
[----:B-----5:R-:W-:Y:S01]  /*3270*/  IMAD.U32 R5, R24, 0x10000, RZ ;  /* 0x0001000018057824 */ /* 0x020fe200078e00ff */
[----:B------:R-:W-:Y:S01]  /*3280*/  ISETP.GT.AND P0, PT, R4, 0x39, PT ;  /* 0x000000390400780c */ /* 0x000fe20003f04270 */
[----:B------:R-:W-:Y:S01]  /*3290*/  @P2 IMAD.MOV.U32 R4, RZ, RZ, R8 ;  /* 0x000000ffff042224 */ /* 0x000fe200078e0008 */
[----:B------:R-:W-:Y:S01]  /*32a0*/  BSSY B1, `(.L_x_85) ;  /* 0x000000a000017945 */ /* 0x000fe20003800000 */
[----:B------:R-:W-:Y:S01]  /*32b0*/  FMUL R5, R5, R56 ;  /* 0x0000003805057220 */ /* 0x000fe20000400000 */
[----:B------:R-:W-:-:S03]  /*32c0*/  ISETP.GT.AND P3, PT, R3, RZ, P0 ;  /* 0x000000ff0300720c */ /* 0x000fc60000764270 */
[----:B------:R-:W-:-:S05]  /*32d0*/  FFMA R5, R52, R23, R5 ;  /* 0x0000001734057223 */ /* 0x000fca0000000005 */
[----:B------:R-:W-:-:S04]  /*32e0*/  F2FP.BF16.F32.PACK_AB R5, RZ, R5 ;  /* 0x00000005ff05723e */ /* 0x000fc800000010ff */
[----:B0-----:R-:W-:Y:S01]  /*32f0*/  PRMT R14, R5, 0x7610, R14 ;  /* 0x00007610050e7816 */ /* 0x001fe2000000000e */
[----:B------:R-:W-:-:S05]  /*3300*/  @P2 IMAD.MOV.U32 R5, RZ, RZ, R9 ;  /* 0x000000ffff052224 */ /* 0x000fca00078e0009 */
[----:B------:R0:W-:Y:S01]  /*3310*/  @P2 STG.E.U16 desc[UR36][R4.64+0x70], R14 ;  /* 0x0000700e04002986 */ /* 0x0001e2000c101524 */
[----:B------:R-:W-:Y:S05]  /*3320*/  @!P3 BRA `(.L_x_86) ;  /* 0x000000000004b947 */ /* 0x000fea0003800000 */
[----:B------:R0:W5:Y:S02]  /*3330*/  LDG.E.LTC128B.U16 R24, desc[UR36][R6.64+0x72] ;  /* 0x0000722406187981 */ /* 0x000164000c1e1520 */
.L_x_86:
[----:B------:R-:W-:Y:S05]  /*3340*/  BSYNC B1 ;  /* 0x0000000000017941 */ /* 0x000fea0003800000 */
.L_x_85:
        /* <DEDUP_REMOVED lines=9> */
.L_x_88:
[----:B------:R-:W-:Y:S05]  /*33e0*/  BSYNC B1 ;  /* 0x0000000000017941 */ /* 0x000fea0003800000 */
.L_x_87:
[----:B-----5:R-:W-:Y:S01]  /*33f0*/  IMAD.U32 R5, R24, 0x10000, RZ ;  /* 0x0001000018057824 */ /* 0x020fe200078e00ff */
[----:B------:R-:W-:Y:S01]  /*3400*/  ISETP.GT.AND P0, PT, R3, 0x8, P0 ;  /* 0x000000080300780c */ /* 0x000fe20000704270 */
[----:B0-----:R-:W-:Y:S01]  /*3410*/  @P1 IMAD.MOV.U32 R4, RZ, RZ, R12 ;  /* 0x000000ffff041224 */ /* 0x001fe200078e000c */
[----:B------:R-:W-:Y:S01]  /*3420*/  BSSY B1, `(.L_x_89) ;  /* 0x0000009000017945 */ /* 0x000fe20003800000 */
[----:B------:R-:W-:-:S04]  /*3430*/  FMUL R5, R5, R56 ;  /* 0x0000003805057220 */ /* 0x000fc80000400000 */
[----:B------:R-:W-:-:S05]  /*3440*/  FFMA R5, R54, R23, R5 ;  /* 0x0000001736057223 */ /* 0x000fca0000000005 */
[----:B------:R-:W-:-:S04]  /*3450*/  F2FP.BF16.F32.PACK_AB R5, RZ, R5 ;  /* 0x00000005ff05723e */ /* 0x000fc800000010ff */
[----:B-1-3--:R-:W-:Y:S01]  /*3460*/  PRMT R6, R5, 0x7610, R6 ;  /* 0x0000761005067816 */ /* 0x00afe20000000006 */
[----:B------:R-:W-:-:S05]  /*3470*/  @P1 IMAD.MOV.U32 R5, RZ, RZ, R13 ;  /* 0x000000ffff051224 */ /* 0x000fca00078e000d */
[----:B------:R0:W-:Y:S01]  /*3480*/  @P1 STG.E.U16 desc[UR36][R4.64+0x70], R6 ;  /* 0x0000700604001986 */ /* 0x0001e2000c101524 */
[----:B------:R-:W-:Y:S05]  /*3490*/  @!P0 BRA `(.L_x_90) ;  /* 0x0000000000048947 */ /* 0x000fea0003800000 */
[----:B------:R1:W5:Y:S02]  /*34a0*/  LDG.E.LTC128B.U16 R24, desc[UR36][R10.64+0x72] ;  /* 0x000072240a187981 */ /* 0x000364000c1e1520 */
.L_x_90:
[----:B------:R-:W-:Y:S05]  /*34b0*/  BSYNC B1 ;  /* 0x0000000000017941 */ /* 0x000fea0003800000 */
.L_x_89:
[----:B------:R-:W-:Y:S05]  /*34c0*/  @!P0 BRA `(.L_x_91) ;  /* 0x0000000800a88947 */ /* 0x000fea0003800000 */
[----:B-----5:R-:W-:-:S04]  /*34d0*/  IMAD.U32 R3, R24, 0x10000, RZ ;  /* 0x0001000018037824 */ /* 0x020fc800078e00ff */
[----:B0-----:R-:W-:-:S04]  /*34e0*/  FMUL R4, R3, R56 ;  /* 0x0000003803047220 */ /* 0x001fc80000400000 */
[----:B------:R-:W-:-:S05]  /*34f0*/  FFMA R4, R55, R23, R4 ;  /* 0x0000001737047223 */ /* 0x000fca0000000004 */
[----:B------:R-:W-:-:S05]  /*3500*/  F2FP.BF16.F32.PACK_AB R4, RZ, R4 ;  /* 0x00000004ff04723e */ /* 0x000fca00000010ff */
[----:B------:R3:W-:Y:S01]  /*3510*/  STG.E.U16 desc[UR36][R12.64+0x72], R4 ;  /* 0x000072040c007986 */ /* 0x0007e2000c101524 */
[----:B------:R-:W-:Y:S05]  /*3520*/  BRA `(.L_x_91) ;  /* 0x0000000800907947 */ /* 0x000fea0003800000 */
.L_x_30:
[----:B------:R-:W-:Y:S01]  /*3530*/  ISETP.GT.AND P0, PT, R4, 0x1, PT ;  /* 0x000000010400780c */ /* 0x000fe20003f04270 */
[----:B------:R-:W-:Y:S01]  /*3540*/  ULDC.64 UR4, c[0x0][0x5c0] ;  /* 0x0001700000047ab9 */ /* 0x000fe20000000a00 */
[-C--:B------:R-:W-:Y:S01]  /*3550*/  FMUL R24, R24, R23.reuse ;  /* 0x0000001718187220 */ /* 0x080fe20000400000 */
[-C--:B------:R-:W-:Y:S01]  /*3560*/  FMUL R25, R25, R23.reuse ;  /* 0x0000001719197220 */ /* 0x080fe20000400000 */
[----:B------:R-:W-:Y:S01]  /*3570*/  ISETP.GT.AND P3, PT, R3, RZ, P0 ;  /* 0x000000ff0300720c */ /* 0x000fe20000764270 */
[-C--:B------:R-:W-:Y:S01]  /*3580*/  FMUL R26, R26, R23.reuse ;  /* 0x000000171a1a7220 */ /* 0x080fe20000400000 */
[----:B------:R-:W-:Y:S01]  /*3590*/  LEA R6, P4, R58, UR4, 0x1 ;  /* 0x000000043a067c11 */ /* 0x000fe2000f8808ff */
[-C--:B------:R-:W-:Y:S01]  /*35a0*/  FMUL R27, R27, R23.reuse ;  /* 0x000000171b1b7220 */ /* 0x080fe20000400000 */
[----:B------:R-:W-:Y:S01]  /*35b0*/  F2FP.BF16.F32.PACK_AB R24, RZ, R24 ;  /* 0x00000018ff18723e */ /* 0x000fe200000010ff */
[-C--:B------:R-:W-:Y:S01]  /*35c0*/  FMUL R28, R28, R23.reuse ;  /* 0x000000171c1c7220 */ /* 0x080fe20000400000 */
[----:B------:R-:W-:Y:S01]  /*35d0*/  LEA.HI.X R7, R58, UR5, R75, 0x1, P4 ;  /* 0x000000053a077c11 */ /* 0x000fe2000a0f0c4b */
[----:B------:R-:W-:Y:S01]  /*35e0*/  FMUL R29, R29, R23 ;  /* 0x000000171d1d7220 */ /* 0x000fe20000400000 */
[----:B------:R-:W-:Y:S01]  /*35f0*/  F2FP.BF16.F32.PACK_AB R25, RZ, R25 ;  /* 0x00000019ff19723e */ /* 0x000fe200000010ff */
[-C--:B------:R-:W-:Y:S01]  /*3600*/  FMUL R30, R30, R23.reuse ;  /* 0x000000171e1e7220 */ /* 0x080fe20000400000 */
[----:B------:R-:W-:Y:S01]  /*3610*/  SHF.L.U64.HI R67, R66, 0x4, R67 ;  /* 0x0000000442437819 */ /* 0x000fe20000010243 */
[----:B------:R-:W-:Y:S01]  /*3620*/  @P1 STG.E.U16 desc[UR36][R6.64], R24 ;  /* 0x0000001806001986 */ /* 0x000fe2000c101524 */
[----:B------:R-:W-:Y:S01]  /*3630*/  ISETP.GT.AND P1, PT, R4, 0x8, PT ;  /* 0x000000080400780c */ /* 0x000fe20003f24270 */
[-C--:B------:R-:W-:Y:S01]  /*3640*/  FMUL R31, R31, R23.reuse ;  /* 0x000000171f1f7220 */ /* 0x080fe20000400000 */
[C---:B------:R-:W-:Y:S01]  /*3650*/  ISETP.GT.AND P4, PT, R3.reuse, 0x8, P0 ;  /* 0x000000080300780c */ /* 0x040fe20000784270 */
[----:B------:R-:W-:Y:S01]  /*3660*/  @P3 STG.E.U16 desc[UR36][R6.64+0x2], R25 ;  /* 0x0000021906003986 */ /* 0x000fe2000c101524 */
[----:B------:R-:W-:Y:S01]  /*3670*/  LEA R8, P3, R66, R6, 0x4 ;  /* 0x0000000642087211 */ /* 0x000fe200078620ff */
[-C--:B------:R-:W-:Y:S01]  /*3680*/  FMUL R32, R32, R23.reuse ;  /* 0x0000001720207220 */ /* 0x080fe20000400000 */
[----:B------:R-:W-:Y:S01]  /*3690*/  ISETP.GT.AND P2, PT, R3, 0x8, P2 ;  /* 0x000000080300780c */ /* 0x000fe20001744270 */
[-C--:B------:R-:W-:Y:S01]  /*36a0*/  FMUL R33, R33, R23.reuse ;  /* 0x0000001721217220 */ /* 0x080fe20000400000 */
[----:B------:R-:W-:Y:S01]  /*36b0*/  ISETP.GT.AND P0, PT, R4, 0x9, PT ;  /* 0x000000090400780c */ /* 0x000fe20003f04270 */
[----:B------:R-:W-:Y:S01]  /*36c0*/  IMAD.X R9, R67, 0x1, R7, P3 ;  /* 0x0000000143097824 */ /* 0x000fe200018e0607 */
[C---:B------:R-:W-:Y:S01]  /*36d0*/  ISETP.GT.AND P5, PT, R3.reuse, RZ, P1 ;  /* 0x000000ff0300720c */ /* 0x040fe20000fa4270 */
[-C--:B------:R-:W-:Y:S01]  /*36e0*/  FMUL R34, R34, R23.reuse ;  /* 0x0000001722227220 */ /* 0x080fe20000400000 */
[----:B------:R-:W-:Y:S01]  /*36f0*/  ISETP.GT.AND P3, PT, R3, RZ, P0 ;  /* 0x000000ff0300720c */ /* 0x000fe20000764270 */
[-C--:B------:R-:W-:Y:S01]  /*3700*/  FMUL R35, R35, R23.reuse ;  /* 0x0000001723237220 */ /* 0x080fe20000400000 */
[----:B------:R-:W-:Y:S01]  /*3710*/  F2FP.BF16.F32.PACK_AB R26, RZ, R26 ;  /* 0x0000001aff1a723e */ /* 0x000fe200000010ff */
[----:B------:R-:W-:Y:S01]  /*3720*/  FMUL R36, R36, R23 ;  /* 0x0000001724247220 */ /* 0x000fe20000400000 */
[----:B------:R-:W-:Y:S01]  /*3730*/  F2FP.BF16.F32.PACK_AB R27, RZ, R27 ;  /* 0x0000001bff1b723e */ /* 0x000fe200000010ff */
[----:B------:R-:W-:Y:S01]  /*3740*/  FMUL R37, R37, R23 ;  /* 0x0000001725257220 */ /* 0x000fe20000400000 */
[----:B------:R-:W-:Y:S01]  /*3750*/  F2FP.BF16.F32.PACK_AB R28, RZ, R28 ;  /* 0x0000001cff1c723e */ /* 0x000fe200000010ff */
[----:B------:R-:W-:Y:S01]  /*3760*/  @P2 STG.E.U16 desc[UR36][R8.64], R26 ;  /* 0x0000001a08002986 */ /* 0x000fe2000c101524 */
[----:B------:R-:W-:Y:S01]  /*3770*/  F2FP.BF16.F32.PACK_AB R29, RZ, R29 ;  /* 0x0000001dff1d723e */ /* 0x000fe200000010ff */
[-C--:B------:R-:W-:Y:S01]  /*3780*/  FMUL R38, R38, R23.reuse ;  /* 0x0000001726267220 */ /* 0x080fe20000400000 */
[----:B------:R-:W-:Y:S01]  /*3790*/  ISETP.GT.AND P2, PT, R3, 0x8, P1 ;  /* 0x000000080300780c */ /* 0x000fe20000f44270 */
[----:B------:R-:W-:Y:S01]  /*37a0*/  @P4 STG.E.U16 desc[UR36][R8.64+0x2], R27 ;  /* 0x0000021b08004986 */ /* 0x000fe2000c101524 */
[----:B------:R-:W-:Y:S01]  /*37b0*/  ISETP.GT.AND P1, PT, R4, 0x10, PT ;  /* 0x000000100400780c */ /* 0x000fe20003f24270 */
[-C--:B------:R-:W-:Y:S01]  /*37c0*/  FMUL R39, R39, R23.reuse ;  /* 0x0000001727277220 */ /* 0x080fe20000400000 */
[----:B------:R-:W-:Y:S01]  /*37d0*/  F2FP.BF16.F32.PACK_AB R30, RZ, R30 ;  /* 0x0000001eff1e723e */ /* 0x000fe200000010ff */
[----:B------:R-:W-:Y:S01]  /*37e0*/  @P5 STG.E.U16 desc[UR36][R6.64+0x10], R28 ;  /* 0x0000101c06005986 */ /* 0x000fe2000c101524 */
[C---:B------:R-:W-:Y:S01]  /*37f0*/  ISETP.GT.AND P4, PT, R3.reuse, RZ, P1 ;  /* 0x000000ff0300720c */ /* 0x040fe20000f84270 */
[----:B------:R-:W-:Y:S01]  /*3800*/  FMUL R40, R40, R23 ;  /* 0x0000001728287220 */ /* 0x000fe20000400000 */
[----:B------:R-:W-:Y:S01]  /*3810*/  F2FP.BF16.F32.PACK_AB R31, RZ, R31 ;  /* 0x0000001fff1f723e */ /* 0x000fe200000010ff */
[----:B------:R-:W-:Y:S01]  /*3820*/  @P3 STG.E.U16 desc[UR36][R6.64+0x12], R29 ;  /* 0x0000121d06003986 */ /* 0x000fe2000c101524 */
[----:B------:R-:W-:Y:S01]  /*3830*/  ISETP.GT.AND P3, PT, R3, 0x8, P0 ;  /* 0x000000080300780c */ /* 0x000fe20000764270 */
[-C--:B------:R-:W-:Y:S01]  /*3840*/  FMUL R41, R41, R23.reuse ;  /* 0x0000001729297220 */ /* 0x080fe20000400000 */
[----:B------:R-:W-:Y:S01]  /*3850*/  ISETP.GT.AND P0, PT, R4, 0x11, PT ;  /* 0x000000110400780c */ /* 0x000fe20003f04270 */
[----:B------:R-:W-:Y:S01]  /*3860*/  @P2 STG.E.U16 desc[UR36][R8.64+0x10], R30 ;  /* 0x0000101e08002986 */ /* 0x000fe2000c101524 */
[----:B------:R-:W-:Y:S01]  /*3870*/  F2FP.BF16.F32.PACK_AB R32, RZ, R32 ;  /* 0x00000020ff20723e */ /* 0x000fe200000010ff */
[-C--:B------:R-:W-:Y:S01]  /*3880*/  FMUL R42, R42, R23.reuse ;  /* 0x000000172a2a7220 */ /* 0x080fe20000400000 */
[----:B------:R-:W-:Y:S01]  /*3890*/  ISETP.GT.AND P5, PT, R3, RZ, P0 ;  /* 0x000000ff0300720c */ /* 0x000fe200007a4270 */
[-C--:B------:R-:W-:Y:S01]  /*38a0*/  FMUL R43, R43, R23.reuse ;  /* 0x000000172b2b7220 */ /* 0x080fe20000400000 */
[----:B------:R-:W-:Y:S01]  /*38b0*/  ISETP.GT.AND P2, PT, R3, 0x8, P1 ;  /* 0x000000080300780c */ /* 0x000fe20000f44270 */
[-C--:B------:R-:W-:Y:S01]  /*38c0*/  FMUL R44, R44, R23.reuse ;  /* 0x000000172c2c7220 */ /* 0x080fe20000400000 */
[----:B------:R-:W-:Y:S01]  /*38d0*/  ISETP.GT.AND P1, PT, R4, 0x18, PT ;  /* 0x000000180400780c */ /* 0x000fe20003f24270 */
[----:B------:R-:W-:Y:S01]  /*38e0*/  FMUL R45, R45, R23 ;  /* 0x000000172d2d7220 */ /* 0x000fe20000400000 */
[----:B------:R-:W-:Y:S01]  /*38f0*/  F2FP.BF16.F32.PACK_AB R33, RZ, R33 ;  /* 0x00000021ff21723e */ /* 0x000fe200000010ff */
[----:B------:R-:W-:Y:S01]  /*3900*/  @P3 STG.E.U16 desc[UR36][R8.64+0x12], R31 ;  /* 0x0000121f08003986 */ /* 0x000fe2000c101524 */
[C---:B------:R-:W-:Y:S01]  /*3910*/  ISETP.GT.AND P3, PT, R3.reuse, 0x8, P0 ;  /* 0x000000080300780c */ /* 0x040fe20000764270 */
[-C--:B------:R-:W-:Y:S01]  /*3920*/  FMUL R46, R46, R23.reuse ;  /* 0x000000172e2e7220 */ /* 0x080fe20000400000 */
[----:B------:R-:W-:Y:S01]  /*3930*/  ISETP.GT.AND P0, PT, R4, 0x19, PT ;  /* 0x000000190400780c */ /* 0x000fe20003f04270 */
[----:B------:R-:W-:Y:S01]  /*3940*/  @P4 STG.E.U16 desc[UR36][R6.64+0x20], R32 ;  /* 0x0000202006004986 */ /* 0x000fe2000c101524 */
[----:B------:R-:W-:Y:S01]  /*3950*/  ISETP.GT.AND P4, PT, R3, RZ, P1 ;  /* 0x000000ff0300720c */ /* 0x000fe20000f84270 */
[-C--:B------:R-:W-:Y:S01]  /*3960*/  FMUL R47, R47, R23.reuse ;  /* 0x000000172f2f7220 */ /* 0x080fe20000400000 */
[----:B------:R-:W-:Y:S01]  /*3970*/  F2FP.BF16.F32.PACK_AB R34, RZ, R34 ;  /* 0x00000022ff22723e */ /* 0x000fe200000010ff */
[----:B------:R-:W-:Y:S01]  /*3980*/  @P5 STG.E.U16 desc[UR36][R6.64+0x22], R33 ;  /* 0x0000222106005986 */ /* 0x000fe2000c101524 */
[----:B------:R-:W-:Y:S01]  /*3990*/  ISETP.GT.AND P5, PT, R3, RZ, P0 ;  /* 0x000000ff0300720c */ /* 0x000fe200007a4270 */
[----:B------:R-:W-:Y:S01]  /*39a0*/  FMUL R48, R48, R23 ;  /* 0x0000001730307220 */ /* 0x000fe20000400000 */
[----:B------:R-:W-:Y:S01]  /*39b0*/  F2FP.BF16.F32.PACK_AB R35, RZ, R35 ;  /* 0x00000023ff23723e */ /* 0x000fe200000010ff */
[----:B------:R-:W-:Y:S01]  /*39c0*/  @P2 STG.E.U16 desc[UR36][R8.64+0x20], R34 ;  /* 0x0000202208002986 */ /* 0x000fe2000c101524 */
[----:B------:R-:W-:Y:S01]  /*39d0*/  F2FP.BF16.F32.PACK_AB R36, RZ, R36 ;  /* 0x00000024ff24723e */ /* 0x000fe200000010ff */
[-C--:B------:R-:W-:Y:S01]  /*39e0*/  FMUL R49, R49, R23.reuse ;  /* 0x0000001731317220 */ /* 0x080fe20000400000 */
[C---:B------:R-:W-:Y:S01]  /*39f0*/  ISETP.GT.AND P2, PT, R3.reuse, 0x8, P1 ;  /* 0x000000080300780c */ /* 0x040fe20000f44270 */
[----:B------:R-:W-:Y:S01]  /*3a00*/  @P3 STG.E.U16 desc[UR36][R8.64+0x22], R35 ;  /* 0x0000222308003986 */ /* 0x000fe2000c101524 */
[----:B------:R-:W-:Y:S01]  /*3a10*/  ISETP.GT.AND P1, PT, R4, 0x20, PT ;  /* 0x000000200400780c */ /* 0x000fe20003f24270 */
[----:B------:R-:W-:Y:S01]  /*3a20*/  FMUL R50, R50, R23 ;  /* 0x0000001732327220 */ /* 0x000fe20000400000 */
[----:B------:R-:W-:Y:S01]  /*3a30*/  F2FP.BF16.F32.PACK_AB R37, RZ, R37 ;  /* 0x00000025ff25723e */ /* 0x000fe200000010ff */
[----:B------:R-:W-:Y:S01]  /*3a40*/  @P4 STG.E.U16 desc[UR36][R6.64+0x30], R36 ;  /* 0x0000302406004986 */ /* 0x000fe2000c101524 */
[----:B------:R-:W-:Y:S01]  /*3a50*/  ISETP.GT.AND P3, PT, R3, 0x8, P0 ;  /* 0x000000080300780c */ /* 0x000fe20000764270 */
[-C--:B------:R-:W-:Y:S01]  /*3a60*/  FMUL R51, R51, R23.reuse ;  /* 0x0000001733337220 */ /* 0x080fe20000400000 */
[----:B------:R-:W-:Y:S01]  /*3a70*/  ISETP.GT.AND P0, PT, R4, 0x21, PT ;  /* 0x000000210400780c */ /* 0x000fe20003f04270 */
[----:B------:R-:W-:Y:S01]  /*3a80*/  @P5 STG.E.U16 desc[UR36][R6.64+0x32], R37 ;  /* 0x0000322506005986 */ /* 0x000fe2000c101524 */
        /* <DEDUP_REMOVED lines=10> */
[----:B------:R-:W-:-:S02]  /*3b30*/  F2FP.BF16.F32.PACK_AB R41, RZ, R41 ;  /* 0x00000029ff29723e */ /* 0x000fc400000010ff */
[C---:B------:R-:W-:Y:S01]  /*3b40*/  ISETP.GT.AND P1, PT, R3.reuse, 0x8, P1 ;  /* 0x000000080300780c */ /* 0x040fe20000f24270 */
[----:B------:R-:W-:Y:S01]  /*3b50*/  @P3 STG.E.U16 desc[UR36][R8.64+0x32], R39 ;  /* 0x0000322708003986 */ /* 0x000fe2000c101524 */
[C---:B------:R-:W-:Y:S02]  /*3b60*/  ISETP.GT.AND P2, PT, R3.reuse, 0x8, P0 ;  /* 0x000000080300780c */ /* 0x040fe40000744270 */
[C---:B------:R-:W-:Y:S01]  /*3b70*/  ISETP.GT.AND P0, PT, R4.reuse, 0x29, PT ;  /* 0x000000290400780c */ /* 0x040fe20003f04270 */
[----:B------:R-:W-:Y:S01]  /*3b80*/  @P4 STG.E.U16 desc[UR36][R6.64+0x40], R40 ;  /* 0x0000402806004986 */ /* 0x000fe2000c101524 */
[----:B------:R-:W-:Y:S02]  /*3b90*/  ISETP.GT.AND P4, PT, R4, 0x28, PT ;  /* 0x000000280400780c */ /* 0x000fe40003f84270 */
[----:B------:R-:W-:Y:S01]  /*3ba0*/  F2FP.BF16.F32.PACK_AB R42, RZ, R42 ;  /* 0x0000002aff2a723e */ /* 0x000fe200000010ff */
[----:B------:R-:W-:Y:S01]  /*3bb0*/  @P5 STG.E.U16 desc[UR36][R6.64+0x42], R41 ;  /* 0x0000422906005986 */ /* 0x000fe2000c101524 */
[----:B------:R-:W-:-:S02]  /*3bc0*/  ISETP.GT.AND P5, PT, R3, RZ, P4 ;  /* 0x000000ff0300720c */ /* 0x000fc400027a4270 */
[C---:B------:R-:W-:Y:S01]  /*3bd0*/  ISETP.GT.AND P3, PT, R3.reuse, RZ, P0 ;  /* 0x000000ff0300720c */ /* 0x040fe20000764270 */
[----:B------:R-:W-:Y:S01]  /*3be0*/  @P1 STG.E.U16 desc[UR36][R8.64+0x40], R42 ;  /* 0x0000402a08001986 */ /* 0x000fe2000c101524 */
[----:B------:R-:W-:Y:S02]  /*3bf0*/  F2FP.BF16.F32.PACK_AB R43, RZ, R43 ;  /* 0x0000002bff2b723e */ /* 0x000fe400000010ff */
[----:B------:R-:W-:Y:S02]  /*3c00*/  F2FP.BF16.F32.PACK_AB R44, RZ, R44 ;  /* 0x0000002cff2c723e */ /* 0x000fe400000010ff */
[C---:B------:R-:W-:Y:S01]  /*3c10*/  ISETP.GT.AND P4, PT, R3.reuse, 0x8, P4 ;  /* 0x000000080300780c */ /* 0x040fe20002784270 */
[----:B------:R-:W-:Y:S01]  /*3c20*/  @P2 STG.E.U16 desc[UR36][R8.64+0x42], R43 ;  /* 0x0000422b08002986 */ /* 0x000fe2000c101524 */
[----:B------:R-:W-:Y:S02]  /*3c30*/  F2FP.BF16.F32.PACK_AB R45, RZ, R45 ;  /* 0x0000002dff2d723e */ /* 0x000fe400000010ff */
[----:B------:R-:W-:Y:S01]  /*3c40*/  ISETP.GT.AND P2, PT, R4, 0x31, PT ;  /* 0x000000310400780c */ /* 0x000fe20003f44270 */
[----:B------:R-:W-:Y:S01]  /*3c50*/  @P5 STG.E.U16 desc[UR36][R6.64+0x50], R44 ;  /* 0x0000502c06005986 */ /* 0x000fe2000c101524 */
[----:B------:R-:W-:-:S02]  /*3c60*/  ISETP.GT.AND P5, PT, R3, 0x8, P0 ;  /* 0x000000080300780c */ /* 0x000fc400007a4270 */
[C---:B------:R-:W-:Y:S01]  /*3c70*/  ISETP.GT.AND P1, PT, R4.reuse, 0x38, PT ;  /* 0x000000380400780c */ /* 0x040fe20003f24270 */
[----:B------:R-:W-:Y:S01]  /*3c80*/  @P3 STG.E.U16 desc[UR36][R6.64+0x52], R45 ;  /* 0x0000522d06003986 */ /* 0x000fe2000c101524 */
[C---:B------:R-:W-:Y:S02]  /*3c90*/  ISETP.GT.AND P3, PT, R4.reuse, 0x30, PT ;  /* 0x000000300400780c */ /* 0x040fe40003f64270 */
[----:B------:R-:W-:Y:S01]  /*3ca0*/  ISETP.GT.AND P0, PT, R4, 0x39, PT ;  /* 0x000000390400780c */ /* 0x000fe20003f04270 */
[----:B------:R-:W-:Y:S01]  /*3cb0*/  @P4 IMAD.MOV.U32 R4, RZ, RZ, R8 ;  /* 0x000000ffff044224 */ /* 0x000fe200078e0008 */
[----:B------:R-:W-:Y:S01]  /*3cc0*/  F2FP.BF16.F32.PACK_AB R46, RZ, R46 ;  /* 0x0000002eff2e723e */ /* 0x000fe200000010ff */
[----:B------:R-:W-:Y:S01]  /*3cd0*/  @P4 IMAD.MOV.U32 R5, RZ, RZ, R9 ;  /* 0x000000ffff054224 */ /* 0x000fe200078e0009 */
[----:B------:R-:W-:Y:S02]  /*3ce0*/  F2FP.BF16.F32.PACK_AB R47, RZ, R47 ;  /* 0x0000002fff2f723e */ /* 0x000fe400000010ff */
[----:B------:R-:W-:-:S02]  /*3cf0*/  F2FP.BF16.F32.PACK_AB R48, RZ, R48 ;  /* 0x00000030ff30723e */ /* 0x000fc400000010ff */
[----:B------:R0:W-:Y:S01]  /*3d00*/  @P4 STG.E.U16 desc[UR36][R4.64+0x50], R46 ;  /* 0x0000502e04004986 */ /* 0x0001e2000c101524 */
[C---:B------:R-:W-:Y:S02]  /*3d10*/  ISETP.GT.AND P4, PT, R3.reuse, RZ, P2 ;  /* 0x000000ff0300720c */ /* 0x040fe40001784270 */
[----:B------:R-:W-:Y:S02]  /*3d20*/  F2FP.BF16.F32.PACK_AB R49, RZ, R49 ;  /* 0x00000031ff31723e */ /* 0x000fe400000010ff */
[----:B------:R-:W-:Y:S02]  /*3d30*/  ISETP.GT.AND P2, PT, R3, 0x8, P2 ;  /* 0x000000080300780c */ /* 0x000fe40001744270 */
[----:B------:R-:W-:Y:S02]  /*3d40*/  F2FP.BF16.F32.PACK_AB R50, RZ, R50 ;  /* 0x00000032ff32723e */ /* 0x000fe400000010ff */
[----:B------:R-:W-:Y:S02]  /*3d50*/  F2FP.BF16.F32.PACK_AB R51, RZ, R51 ;  /* 0x00000033ff33723e */ /* 0x000fe400000010ff */
[----:B------:R-:W-:Y:S01]  /*3d60*/  F2FP.BF16.F32.PACK_AB R52, RZ, R52 ;  /* 0x00000034ff34723e */ /* 0x000fe200000010ff */
[----:B0-----:R-:W-:Y:S01]  /*3d70*/  @P5 IMAD.MOV.U32 R4, RZ, RZ, R8 ;  /* 0x000000ffff045224 */ /* 0x001fe200078e0008 */
[----:B------:R-:W-:Y:S01]  /*3d80*/  F2FP.BF16.F32.PACK_AB R53, RZ, R53 ;  /* 0x00000035ff35723e */ /* 0x000fe200000010ff */
[----:B------:R-:W-:Y:S01]  /*3d90*/  @P5 IMAD.MOV.U32 R5, RZ, RZ, R9 ;  /* 0x000000ffff055224 */ /* 0x000fe200078e0009 */
[----:B------:R-:W-:-:S02]  /*3da0*/  F2FP.BF16.F32.PACK_AB R54, RZ, R54 ;  /* 0x00000036ff36723e */ /* 0x000fc400000010ff */
[----:B------:R-:W-:Y:S02]  /*3db0*/  F2FP.BF16.F32.PACK_AB R55, RZ, R55 ;  /* 0x00000037ff37723e */ /* 0x000fe400000010ff */
[----:B------:R0:W-:Y:S01]  /*3dc0*/  @P5 STG.E.U16 desc[UR36][R4.64+0x52], R47 ;  /* 0x0000522f04005986 */ /* 0x0001e2000c101524 */
[C---:B------:R-:W-:Y:S02]  /*3dd0*/  ISETP.GT.AND P5, PT, R3.reuse, RZ, P3 ;  /* 0x000000ff0300720c */ /* 0x040fe40001fa4270 */
[----:B------:R-:W-:-:S11]  /*3de0*/  ISETP.GT.AND P3, PT, R3, 0x8, P3 ;  /* 0x000000080300780c */ /* 0x000fd60001f64270 */
[----:B0-----:R-:W-:Y:S02]  /*3df0*/  @P5 IMAD.MOV.U32 R4, RZ, RZ, R6 ;  /* 0x000000ffff045224 */ /* 0x001fe400078e0006 */
[----:B------:R-:W-:-:S05]  /*3e00*/  @P5 IMAD.MOV.U32 R5, RZ, RZ, R7 ;  /* 0x000000ffff055224 */ /* 0x000fca00078e0007 */
[----:B------:R0:W-:Y:S01]  /*3e10*/  @P5 STG.E.U16 desc[UR36][R4.64+0x60], R48 ;  /* 0x0000603004005986 */ /* 0x0001e2000c101524 */
[C---:B------:R-:W-:Y:S02]  /*3e20*/  ISETP.GT.AND P5, PT, R3.reuse, RZ, P0 ;  /* 0x000000ff0300720c */ /* 0x040fe400007a4270 */
[----:B------:R-:W-:Y:S01]  /*3e30*/  ISETP.GT.AND P0, PT, R3, 0x8, P0 ;  /* 0x000000080300780c */ /* 0x000fe20000704270 */
[----:B0-----:R-:W-:Y:S02]  /*3e40*/  @P4 IMAD.MOV.U32 R4, RZ, RZ, R6 ;  /* 0x000000ffff044224 */ /* 0x001fe400078e0006 */
[----:B------:R-:W-:-:S05]  /*3e50*/  @P4 IMAD.MOV.U32 R5, RZ, RZ, R7 ;  /* 0x000000ffff054224 */ /* 0x000fca00078e0007 */
[----:B------:R0:W-:Y:S01]  /*3e60*/  @P4 STG.E.U16 desc[UR36][R4.64+0x62], R49 ;  /* 0x0000623104004986 */ /* 0x0001e2000c101524 */
[C---:B------:R-:W-:Y:S02]  /*3e70*/  ISETP.GT.AND P4, PT, R3.reuse, RZ, P1 ;  /* 0x000000ff0300720c */ /* 0x040fe40000f84270 */
[----:B------:R-:W-:Y:S01]  /*3e80*/  ISETP.GT.AND P1, PT, R3, 0x8, P1 ;  /* 0x000000080300780c */ /* 0x000fe20000f24270 */
[----:B0-----:R-:W-:Y:S02]  /*3e90*/  @P3 IMAD.MOV.U32 R4, RZ, RZ, R8 ;  /* 0x000000ffff043224 */ /* 0x001fe400078e0008 */
[----:B------:R-:W-:-:S05]  /*3ea0*/  @P3 IMAD.MOV.U32 R5, RZ, RZ, R9 ;  /* 0x000000ffff053224 */ /* 0x000fca00078e0009 */
[----:B------:R0:W-:Y:S02]  /*3eb0*/  @P3 STG.E.U16 desc[UR36][R4.64+0x60], R50 ;  /* 0x0000603204003986 */ /* 0x0001e4000c101524 */
[----:B0-----:R-:W-:Y:S02]  /*3ec0*/  @P2 IMAD.MOV.U32 R4, RZ, RZ, R8 ;  /* 0x000000ffff042224 */ /* 0x001fe400078e0008 */
[----:B------:R-:W-:-:S05]  /*3ed0*/  @P2 IMAD.MOV.U32 R5, RZ, RZ, R9 ;  /* 0x000000ffff052224 */ /* 0x000fca00078e0009 */
[----:B------:R0:W-:Y:S02]  /*3ee0*/  @P2 STG.E.U16 desc[UR36][R4.64+0x62], R51 ;  /* 0x0000623304002986 */ /* 0x0001e4000c101524 */
[----:B0-----:R-:W-:Y:S02]  /*3ef0*/  @P4 IMAD.MOV.U32 R4, RZ, RZ, R6 ;  /* 0x000000ffff044224 */ /* 0x001fe400078e0006 */
[----:B------:R-:W-:-:S05]  /*3f00*/  @P4 IMAD.MOV.U32 R5, RZ, RZ, R7 ;  /* 0x000000ffff054224 */ /* 0x000fca00078e0007 */
[----:B------:R0:W-:Y:S04]  /*3f10*/  @P4 STG.E.U16 desc[UR36][R4.64+0x70], R52 ;  /* 0x0000703404004986 */ /* 0x0001e8000c101524 */
[----:B------:R1:W-:Y:S01]  /*3f20*/  @P5 STG.E.U16 desc[UR36][R6.64+0x72], R53 ;  /* 0x0000723506005986 */ /* 0x0003e2000c101524 */
[----:B0-----:R-:W-:Y:S02]  /*3f30*/  @P1 IMAD.MOV.U32 R4, RZ, RZ, R8 ;  /* 0x000000ffff041224 */ /* 0x001fe400078e0008 */
[----:B------:R-:W-:-:S05]  /*3f40*/  @P1 IMAD.MOV.U32 R5, RZ, RZ, R9 ;  /* 0x000000ffff051224 */ /* 0x000fca00078e0009 */
[----:B------:R1:W-:Y:S04]  /*3f50*/  @P1 STG.E.U16 desc[UR36][R4.64+0x70], R54 ;  /* 0x0000703604001986 */ /* 0x0003e8000c101524 */
[----:B------:R1:W-:Y:S02]  /*3f60*/  @P0 STG.E.U16 desc[UR36][R8.64+0x72], R55 ;  /* 0x0000723708000986 */ /* 0x0003e4000c101524 */
.L_x_91:
[----:B------:R-:W-:Y:S05]  /*3f70*/  BSYNC B0 ;  /* 0x0000000000007941 */ /* 0x000fea0003800000 */
.L_x_29:
[----:B------:R-:W-:Y:S01]  /*3f80*/  ULDC UR4, c[0x0][0xc] ;  /* 0x0000030000047ab9 */ /* 0x000fe20000000800 */
[----:B------:R-:W-:Y:S01]  /*3f90*/  ULDC UR5, c[0x0][0x10] ;  /* 0x0000040000057ab9 */ /* 0x000fe20000000800 */
[----:B------:R-:W0:Y:S01]  /*3fa0*/  LDC R3, c[0x0][0x14] ;  /* 0x00000500ff037b82 */ /* 0x000e220000000800 */
[----:B------:R-:W-:Y:S01]  /*3fb0*/  UIMAD.WIDE.U32 UR4, UR4, UR5, URZ ;  /* 0x00000005040472a5 */ /* 0x000fe2000f8e003f */
[----:B------:R-:W-:Y:S02]  /*3fc0*/  IMAD.MOV.U32 R59, RZ, RZ, -0x1 ;  /* 0xffffffffff3b7424 */ /* 0x000fe400078e00ff */
[----:B------:R-:W-:-:S03]  /*3fd0*/  IMAD.MOV.U32 R57, RZ, RZ, -0x1 ;  /* 0xffffffffff397424 */ /* 0x000fc600078e00ff */
[----:B0-----:R-:W-:-:S04]  /*3fe0*/  IMAD.WIDE.U32 R16, R3, UR4, R16 ;  /* 0x0000000403107c25 */ /* 0x001fc8000f8e0010 */
[----:B------:R-:W-:Y:S01]  /*3ff0*/  IMAD R3, R3, UR5, RZ ;  /* 0x0000000503037c24 */ /* 0x000fe2000f8e02ff */
[----:B------:R-:W-:Y:S02]  /*4000*/  ULDC.64 UR4, c[0x0][0x650] ;  /* 0x0001940000047ab9 */ /* 0x000fe40000000a00 */
[----:B------:R-:W-:Y:S01]  /*4010*/  ISETP.GE.U32.AND P0, PT, R16, UR4, PT ;  /* 0x0000000410007c0c */ /* 0x000fe2000bf06070 */
[--C-:B------:R-:W-:Y:S01]  /*4020*/  IMAD.IADD R17, R17, 0x1, R3.reuse ;  /* 0x0000000111117824 */ /* 0x100fe200078e0203 */
[----:B------:R-:W-:-:S04]  /*4030*/  PRMT R3, RZ, 0x7610, R3 ;  /* 0x00007610ff037816 */ /* 0x000fc80000000003 */
[----:B------:R-:W-:-:S13]  /*4040*/  ISETP.GE.U32.AND.EX P0, PT, R17, UR5, PT, P0 ;  /* 0x0000000511007c0c */ /* 0x000fda000bf06100 */
[----:B------:R-:W-:Y:S05]  /*4050*/  @P0 BRA `(.L_x_92) ;  /* 0x0000000400640947 */ /* 0x000fea0003800000 */
[----:B---3--:R-:W0:Y:S01]  /*4060*/  S2R R12, SR_CTAID.X ;  /* 0x00000000000c7919 */ /* 0x008e220000002500 */
[----:B-12-4-:R-:W1:Y:S01]  /*4070*/  LDC.64 R10, c[0x0][0x628] ;  /* 0x00018a00ff0a7b82 */ /* 0x016e620000000a00 */
[----:B------:R-:W-:Y:S01]  /*4080*/  ULDC UR4, c[0x0][0x150] ;  /* 0x0000540000047ab9 */ /* 0x000fe20000000800 */
[----:B------:R-:W-:Y:S01]  /*4090*/  IMAD.MOV.U32 R8, RZ, RZ, R16 ;  /* 0x000000ffff087224 */ /* 0x000fe200078e0010 */
[----:B-----5:R-:W2:Y:S01]  /*40a0*/  S2R R24, SR_CTAID.Y ;  /* 0x0000000000187919 */ /* 0x020ea20000002600 */
[----:B------:R-:W-:-:S04]  /*40b0*/  IMAD.MOV.U32 R9, RZ, RZ, R17 ;  /* 0x000000ffff097224 */ /* 0x000fc800078e0011 */
[----:B------:R-:W3:Y:S08]  /*40c0*/  LDC R21, c[0x0][0x144] ;  /* 0x00005100ff157b82 */ /* 0x000ef00000000800 */
[----:B------:R-:W4:Y:S08]  /*40d0*/  LDC R0, c[0x0][0x630] ;  /* 0x00018c00ff007b82 */ /* 0x000f300000000800 */
[----:B------:R-:W2:Y:S01]  /*40e0*/  LDC.64 R14, c[0x0][0x620] ;  /* 0x00018800ff0e7b82 */ /* 0x000ea20000000a00 */
[----:B-1----:R-:W-:-:S04]  /*40f0*/  ISETP.NE.U32.AND P0, PT, R10, RZ, PT ;  /* 0x000000ff0a00720c */ /* 0x002fc80003f05070 */
[----:B------:R-:W-:Y:S02]  /*4100*/  ISETP.NE.AND.EX P0, PT, R11, RZ, PT, P0 ;  /* 0x000000ff0b00720c */ /* 0x000fe40003f05300 */
[----:B0-----:R-:W-:-:S05]  /*4110*/  I2FP.F32.U32 R3, R12 ;  /* 0x0000000c00037245 */ /* 0x001fca0000201000 */
[----:B------:R-:W-:-:S04]  /*4120*/  FMUL R3, R3, UR4 ;  /* 0x0000000403037c20 */ /* 0x000fc80008400000 */
[----:B------:R0:W1:Y:S02]  /*4130*/  F2I.U32.TRUNC.NTZ R20, R3 ;  /* 0x0000000300147305 */ /* 0x000064000020f000 */
[----:B---34-:R-:W-:Y:S05]  /*4140*/  @!P0 BRA `(.L_x_93) ;  /* 0x0000000000288947 */ /* 0x018fea0003800000 */
[----:B0-----:R-:W0:Y:S02]  /*4150*/  LDC R3, c[0x0][0x634] ;  /* 0x00018d00ff037b82 */ /* 0x001e240000000800 */
        /* <DEDUP_REMOVED lines=9> */
.L_x_93:
[----:B------:R-:W3:Y:S01]  /*41f0*/  LDC.64 R28, c[0x0][0x640] ;  /* 0x00019000ff1c7b82 */ /* 0x000ee20000000a00 */
[-CC-:B------:R-:W-:Y:S01]  /*4200*/  SHF.R.U64 R57, R8, R0.reuse, R9.reuse ;  /* 0x0000000008397219 */ /* 0x180fe20000001209 */
[----:B-1----:R-:W-:Y:S01]  /*4210*/  IMAD.MOV R20, RZ, RZ, -R20 ;  /* 0x000000ffff147224 */ /* 0x002fe200078e0a14 */
[----:B------:R-:W-:Y:S01]  /*4220*/  SHF.R.U32.HI R0, RZ, R0, R9 ;  /* 0x00000000ff007219 */ /* 0x000fe20000011609 */
[----:B------:R-:W-:Y:S01]  /*4230*/  ULDC UR4, c[0x0][0x154] ;  /* 0x0000550000047ab9 */ /* 0x000fe20000000800 */
[----:B0-----:R-:W-:Y:S01]  /*4240*/  IADD3 R3, P0, RZ, -R57, RZ ;  /* 0x80000039ff037210 */ /* 0x001fe20007f1e0ff */
[----:B------:R-:W-:Y:S02]  /*4250*/  IMAD R21, R21, R20, R12 ;  /* 0x0000001415157224 */ /* 0x000fe400078e020c */
[----:B------:R-:W0:Y:S01]  /*4260*/  LDC R6, c[0x0][0x618] ;  /* 0x00018600ff067b82 */ /* 0x000e220000000800 */
[----:B------:R-:W-:Y:S02]  /*4270*/  IMAD.MOV.U32 R7, RZ, RZ, 0x1 ;  /* 0x00000001ff077424 */ /* 0x000fe400078e00ff */
[----:B------:R-:W-:-:S04]  /*4280*/  IMAD.X R5, RZ, RZ, ~R0, P0 ;  /* 0x000000ffff057224 */ /* 0x000fc800000e0e00 */
[-C--:B--2---:R-:W-:Y:S01]  /*4290*/  IMAD R0, R5, R14.reuse, RZ ;  /* 0x0000000e05007224 */ /* 0x084fe200078e02ff */
[----:B------:R-:W1:Y:S01]  /*42a0*/  LDC R8, c[0x0][0x608] ;  /* 0x00018200ff087b82 */ /* 0x000e620000000800 */
[----:B------:R-:W-:-:S04]  /*42b0*/  IMAD.WIDE.U32 R4, R3, R14, R16 ;  /* 0x0000000e03047225 */ /* 0x000fc800078e0010 */
[----:B------:R-:W-:Y:S01]  /*42c0*/  IMAD R3, R3, R15, R0 ;  /* 0x0000000f03037224 */ /* 0x000fe200078e0200 */
[----:B------:R-:W-:Y:S02]  /*42d0*/  I2FP.F32.U32 R0, R24 ;  /* 0x0000001800007245 */ /* 0x000fe40000201000 */
[----:B------:R-:W2:Y:S01]  /*42e0*/  LDC R26, c[0x0][0x658] ;  /* 0x00019600ff1a7b82 */ /* 0x000ea20000000800 */
[----:B------:R-:W-:Y:S01]  /*42f0*/  IMAD.IADD R3, R5, 0x1, R3 ;  /* 0x0000000105037824 */ /* 0x000fe200078e0203 */
[----:B---3--:R-:W-:Y:S01]  /*4300*/  ISETP.NE.U32.AND P0, PT, R28, RZ, PT ;  /* 0x000000ff1c00720c */ /* 0x008fe20003f05070 */
[----:B------:R-:W-:Y:S01]  /*4310*/  FMUL R0, R0, UR4 ;  /* 0x0000000400007c20 */ /* 0x000fe20008400000 */
[----:B------:R-:W-:Y:S02]  /*4320*/  IMAD.MOV.U32 R5, RZ, RZ, -0x1 ;  /* 0xffffffffff057424 */ /* 0x000fe400078e00ff */
[----:B------:R-:W-:Y:S01]  /*4330*/  ISETP.NE.AND.EX P0, PT, R29, RZ, PT, P0 ;  /* 0x000000ff1d00720c */ /* 0x000fe20003f05300 */
[----:B------:R3:W4:Y:S01]  /*4340*/  F2I.U32.TRUNC.NTZ R13, R0 ;  /* 0x00000000000d7305 */ /* 0x000722000020f000 */
[----:B------:R-:W3:Y:S01]  /*4350*/  LDC R15, c[0x0][0x148] ;  /* 0x00005200ff0f7b82 */ /* 0x000ee20000000800 */
[----:B0-----:R-:W-:-:S02]  /*4360*/  SHF.R.U64 R12, R4, R6, R3 ;  /* 0x00000006040c7219 */ /* 0x001fc40000001203 */
[----:B------:R-:W-:-:S05]  /*4370*/  SHF.R.U32.HI R3, RZ, R6, R3 ;  /* 0x00000006ff037219 */ /* 0x000fca0000011603 */
[----:B------:R-:W0:Y:S01]  /*4380*/  LDC R20, c[0x0][0x600] ;  /* 0x00018000ff147b82 */ /* 0x000e220000000800 */
[-CC-:B-1----:R-:W-:Y:S02]  /*4390*/  SHF.R.U64 R10, R12, R8.reuse, R3.reuse ;  /* 0x000000080c0a7219 */ /* 0x182fe40000001203 */
[----:B------:R-:W-:-:S05]  /*43a0*/  SHF.R.U32.HI R3, RZ, R8, R3 ;  /* 0x00000008ff037219 */ /* 0x000fca0000011603 */
[----:B------:R-:W1:Y:S01]  /*43b0*/  LDC R27, c[0x0][0x648] ;  /* 0x00019200ff1b7b82 */ /* 0x000e620000000800 */
[-C--:B--2---:R-:W-:Y:S02]  /*43c0*/  SHF.L.U32 R4, R5, R26.reuse, RZ ;  /* 0x0000001a05047219 */ /* 0x084fe400000006ff */
[-CC-:B------:R-:W-:Y:S02]  /*43d0*/  SHF.R.U64 R14, R10, R26.reuse, R3.reuse ;  /* 0x0000001a0a0e7219 */ /* 0x180fe40000001203 */
[----:B------:R-:W-:Y:S02]  /*43e0*/  SHF.R.U32.HI R5, RZ, R26, R3 ;  /* 0x0000001aff057219 */ /* 0x000fe40000011603 */
[----:B------:R-:W-:Y:S01]  /*43f0*/  LOP3.LUT R25, RZ, R4, RZ, 0x33, !PT ;  /* 0x00000004ff197212 */ /* 0x000fe200078e33ff */
[----:B------:R-:W2:Y:S01]  /*4400*/  LDC R30, c[0x0][0x638] ;  /* 0x00018e00ff1e7b82 */ /* 0x000ea20000000800 */
[----:B------:R-:W-:Y:S01]  /*4410*/  SHF.L.U32 R26, R7, R26, RZ ;  /* 0x0000001a071a7219 */ /* 0x000fe200000006ff */
[----:B------:R-:W-:-:S06]  /*4420*/  IMAD.MOV.U32 R4, RZ, RZ, R14 ;  /* 0x000000ffff047224 */ /* 0x000fcc00078e000e */
[----:B------:R-:W0:Y:S01]  /*4430*/  LDC R31, c[0x0][0x610] ;  /* 0x00018400ff1f7b82 */ /* 0x000e220000000800 */
[----:B----4-:R-:W-:Y:S05]  /*4440*/  @!P0 BRA `(.L_x_94) ;  /* 0x0000000000288947 */ /* 0x010fea0003800000 */
[----:B------:R-:W4:Y:S02]  /*4450*/  LDC R3, c[0x0][0x64c] ;  /* 0x00019300ff037b82 */ /* 0x000f240000000800 */
[----:B----4-:R-:W-:-:S05]  /*4460*/  IADD3 R3, P0, R14, R3, RZ ;  /* 0x000000030e037210 */ /* 0x010fca0007f1e0ff */
        /* <DEDUP_REMOVED lines=8> */
.L_x_94:
[----:B------:R-:W-:Y:S01]  /*44f0*/  ISETP.NE.AND P0, PT, R2, 0x1, PT ;  /* 0x000000010200780c */ /* 0x000fe20003f05270 */
[----:B0-----:R-:W-:Y:S01]  /*4500*/  VIADD R7, R20, 0xffffffff ;  /* 0xffffffff14077836 */ /* 0x001fe20000000000 */
[----:B-1-3--:R-:W-:Y:S01]  /*4510*/  SHF.R.U64 R0, R4, R27, R5 ;  /* 0x0000001b04007219 */ /* 0x00afe20000001205 */
[----:B------:R-:W-:Y:S01]  /*4520*/  IMAD.MOV R13, RZ, RZ, -R13 ;  /* 0x000000ffff0d7224 */ /* 0x000fe200078e0a0d */
[----:B------:R-:W-:Y:S01]  /*4530*/  LOP3.LUT R5, R10, R25, RZ, 0xc0, !PT ;  /* 0x000000190a057212 */ /* 0x000fe200078ec0ff */
[----:B------:R-:W-:Y:S01]  /*4540*/  IMAD.MOV.U32 R4, RZ, RZ, 0x1 ;  /* 0x00000001ff047424 */ /* 0x000fe200078e00ff */
[----:B------:R-:W-:Y:S01]  /*4550*/  LOP3.LUT R12, R12, R7, RZ, 0xc0, !PT ;  /* 0x000000070c0c7212 */ /* 0x000fe200078ec0ff */
[----:B------:R-:W-:Y:S02]  /*4560*/  IMAD.MOV R3, RZ, RZ, -R0 ;  /* 0x000000ffff037224 */ /* 0x000fe400078e0a00 */
[----:B------:R-:W-:Y:S02]  /*4570*/  IMAD R0, R26, R0, R5 ;  /* 0x000000001a007224 */ /* 0x000fe400078e0205 */
[----:B--2---:R-:W-:-:S02]  /*4580*/  IMAD R3, R3, R30, R14 ;  /* 0x0000001e03037224 */ /* 0x004fc400078e020e */
[----:B------:R-:W-:Y:S02]  /*4590*/  @P0 IMAD R21, R15, R13, R24 ;  /* 0x0000000d0f150224 */ /* 0x000fe400078e0218 */
[----:B------:R-:W-:Y:S01]  /*45a0*/  IMAD R5, R3, R20, R12 ;  /* 0x0000001403057224 */ /* 0x000fe200078e020c */
[----:B------:R-:W-:Y:S01]  /*45b0*/  PRMT R3, R4, 0x7610, R3 ;  /* 0x0000761004037816 */ /* 0x000fe20000000003 */
[----:B------:R-:W-:-:S05]  /*45c0*/  IMAD R0, R0, R31, R21 ;  /* 0x0000001f00007224 */ /* 0x000fca00078e0215 */
[----:B------:R-:W-:Y:S02]  /*45d0*/  SEL R59, R5, R0, !P0 ;  /* 0x00000000053b7207 */ /* 0x000fe40004000000 */
[----:B------:R-:W-:-:S07]  /*45e0*/  SEL R0, R0, R5, !P0 ;  /* 0x0000000500007207 */ /* 0x000fce0004000000 */
.L_x_92:
[----:B------:R-:W-:Y:S01]  /*45f0*/  LOP3.LUT P0, RZ, R3, 0xff, RZ, 0xc0, !PT ;  /* 0x000000ff03ff7812 */ /* 0x000fe2000780c0ff */
[----:B------:R-:W-:-:S12]  /*4600*/  IMAD.MOV.U32 R58, RZ, RZ, R0 ;  /* 0x000000ffff3a7224 */ /* 0x000fd800078e0000 */
[----:B------:R-:W-:Y:S05]  /*4610*/  @P0 BRA `(.L_x_95) ;  /* 0xffffffc800c00947 */ /* 0x000fea000383ffff */
[----:B------:R-:W-:Y:S05]  /*4620*/  EXIT ;  /* 0x000000000000794d */ /* 0x000fea0003800000 */
.L_x_4:
[----:B0-----:R-:W-:Y:S01]  /*4630*/  ULDC.64 UR4, c[0x0][0x650] ;  /* 0x0001940000047ab9 */ /* 0x001fe20000000a00 */
        /* <DEDUP_REMOVED lines=25> */
.L_x_97:
[--C-:B------:R-:W-:Y:S01]  /*47d0*/  SHF.R.U64 R12, R10, R14, R11.reuse ;  /* 0x0000000e0a0c7219 */ /* 0x100fe2000000120b */
[----:B------:R-:W0:Y:S01]  /*47e0*/  LDC R22, c[0x0][0x618] ;  /* 0x00018600ff167b82 */ /* 0x000e220000000800 */
[----:B------:R-:W-:Y:S01]  /*47f0*/  I2FP.F32.U32 R6, R4 ;  /* 0x0000000400067245 */ /* 0x000fe20000201000 */
[----:B------:R-:W-:Y:S01]  /*4800*/  ULDC UR4, c[0x0][0x150] ;  /* 0x0000540000047ab9 */ /* 0x000fe20000000800 */
[----:B------:R-:W-:Y:S02]  /*4810*/  SHF.R.U32.HI R5, RZ, R14, R11 ;  /* 0x0000000eff057219 */ /* 0x000fe4000001160b */
[----:B------:R-:W-:Y:S01]  /*4820*/  IADD3 R9, P0, RZ, -R12, RZ ;  /* 0x8000000cff097210 */ /* 0x000fe20007f1e0ff */
[----:B------:R-:W-:Y:S01]  /*4830*/  FMUL R11, R6, UR4 ;  /* 0x00000004060b7c20 */ /* 0x000fe20008400000 */
[----:B------:R-:W-:Y:S01]  /*4840*/  ULDC UR4, c[0x0][0x154] ;  /* 0x0000550000047ab9 */ /* 0x000fe20000000800 */
[----:B------:R-:W1:Y:S02]  /*4850*/  LDC.64 R24, c[0x0][0x640] ;  /* 0x00019000ff187b82 */ /* 0x000e640000000a00 */
[----:B------:R-:W-:-:S02]  /*4860*/  IMAD.X R5, RZ, RZ, ~R5, P0 ;  /* 0x000000ffff057224 */ /* 0x000fc400000e0e05 */
[----:B------:R-:W2:Y:S01]  /*4870*/  F2I.U32.TRUNC.NTZ R11, R11 ;  /* 0x0000000b000b7305 */ /* 0x000ea2000020f000 */
[----:B------:R-:W-:-:S03]  /*4880*/  IMAD.WIDE.U32 R6, R9, R20, R16 ;  /* 0x0000001409067225 */ /* 0x000fc600078e0010 */
[----:B------:R-:W3:Y:S01]  /*4890*/  LDC R13, c[0x0][0x144] ;  /* 0x00005100ff0d7b82 */ /* 0x000ee20000000800 */
[----:B------:R-:W-:-:S04]  /*48a0*/  IMAD R8, R5, R20, RZ ;  /* 0x0000001405087224 */ /* 0x000fc800078e02ff */
[----:B------:R-:W-:Y:S02]  /*48b0*/  IMAD R5, R9, R21, R8 ;  /* 0x0000001509057224 */ /* 0x000fe400078e0208 */
[----:B------:R-:W-:Y:S01]  /*48c0*/  IMAD.MOV.U32 R8, RZ, RZ, -0x1 ;  /* 0xffffffffff087424 */ /* 0x000fe200078e00ff */
[----:B------:R-:W4:Y:S01]  /*48d0*/  LDC R14, c[0x0][0x608] ;  /* 0x00018200ff0e7b82 */ /* 0x000f220000000800 */
[----:B------:R-:W-:Y:S01]  /*48e0*/  IMAD.IADD R5, R7, 0x1, R5 ;  /* 0x0000000107057824 */ /* 0x000fe200078e0205 */
[----:B------:R-:W-:-:S04]  /*48f0*/  I2FP.F32.U32 R7, R3 ;  /* 0x0000000300077245 */ /* 0x000fc80000201000 */
[-C--:B0-----:R-:W-:Y:S01]  /*4900*/  SHF.R.U64 R10, R6, R22.reuse, R5 ;  /* 0x00000016060a7219 */ /* 0x081fe20000001205 */
[----:B--2---:R-:W-:Y:S01]  /*4910*/  IMAD.MOV R6, RZ, RZ, -R11 ;  /* 0x000000ffff067224 */ /* 0x004fe200078e0a0b */
[----:B------:R-:W0:Y:S01]  /*4920*/  LDC R9, c[0x0][0x658] ;  /* 0x00019600ff097b82 */ /* 0x000e220000000800 */
[----:B-1----:R-:W-:Y:S01]  /*4930*/  ISETP.NE.U32.AND P0, PT, R24, RZ, PT ;  /* 0x000000ff1800720c */ /* 0x002fe20003f05070 */
[----:B------:R-:W-:Y:S01]  /*4940*/  FMUL R7, R7, UR4 ;  /* 0x0000000407077c20 */ /* 0x000fe20008400000 */
[----:B------:R-:W-:Y:S02]  /*4950*/  SHF.R.U32.HI R5, RZ, R22, R5 ;  /* 0x00000016ff057219 */ /* 0x000fe40000011605 */
[----:B------:R-:W-:-:S03]  /*4960*/  ISETP.NE.AND.EX P0, PT, R25, RZ, PT, P0 ;  /* 0x000000ff1900720c */ /* 0x000fc60003f05300 */
[----:B------:R-:W1:Y:S01]  /*4970*/  LDC R20, c[0x0][0x148] ;  /* 0x00005200ff147b82 */ /* 0x000e620000000800 */
[----:B---3--:R-:W-:Y:S02]  /*4980*/  IMAD R23, R13, R6, R4 ;  /* 0x000000060d177224 */ /* 0x008fe400078e0204 */
[----:B------:R-:W-:-:S05]  /*4990*/  IMAD.MOV.U32 R6, RZ, RZ, 0x1 ;  /* 0x00000001ff067424 */ /* 0x000fca00078e00ff */
[----:B------:R-:W2:Y:S01]  /*49a0*/  LDC R21, c[0x0][0x600] ;  /* 0x00018000ff157b82 */ /* 0x000ea20000000800 */
[-CC-:B----4-:R-:W-:Y:S02]  /*49b0*/  SHF.R.U64 R13, R10, R14.reuse, R5.reuse ;  /* 0x0000000e0a0d7219 */ /* 0x190fe40000001205 */
[----:B------:R-:W-:Y:S02]  /*49c0*/  SHF.R.U32.HI R4, RZ, R14, R5 ;  /* 0x0000000eff047219 */ /* 0x000fe40000011605 */
[----:B------:R3:W4:Y:S03]  /*49d0*/  F2I.U32.TRUNC.NTZ R14, R7 ;  /* 0x00000007000e7305 */ /* 0x000726000020f000 */
[----:B------:R-:W1:Y:S01]  /*49e0*/  LDC R26, c[0x0][0x648] ;  /* 0x00019200ff1a7b82 */ /* 0x000e620000000800 */
[-C--:B0-----:R-:W-:Y:S02]  /*49f0*/  SHF.R.U64 R15, R13, R9.reuse, R4 ;  /* 0x000000090d0f7219 */ /* 0x081fe40000001204 */
[----:B------:R-:W-:-:S02]  /*4a00*/  SHF.L.U32 R8, R8, R9, RZ ;  /* 0x0000000908087219 */ /* 0x000fc400000006ff */
[-C--:B------:R-:W-:Y:S01]  /*4a10*/  SHF.R.U32.HI R5, RZ, R9.reuse, R4 ;  /* 0x00000009ff057219 */ /* 0x080fe20000011604 */
[----:B------:R-:W-:Y:S01]  /*4a20*/  IMAD.MOV.U32 R4, RZ, RZ, R15 ;  /* 0x000000ffff047224 */ /* 0x000fe200078e000f */
[----:B------:R-:W-:Y:S01]  /*4a30*/  SHF.L.U32 R22, R6, R9, RZ ;  /* 0x0000000906167219 */ /* 0x000fe200000006ff */
[----:B------:R-:W0:Y:S01]  /*4a40*/  LDC R27, c[0x0][0x638] ;  /* 0x00018e00ff1b7b82 */ /* 0x000e220000000800 */
[----:B------:R-:W-:-:S07]  /*4a50*/  LOP3.LUT R28, RZ, R8, RZ, 0x33, !PT ;  /* 0x00000008ff1c7212 */ /* 0x000fce00078e33ff */
        /* <DEDUP_REMOVED lines=12> */
.L_x_98:
[----:B------:R-:W-:Y:S01]  /*4b20*/  ISETP.NE.AND P0, PT, R2, 0x1, PT ;  /* 0x000000010200780c */ /* 0x000fe20003f05270 */
[----:B--2---:R-:W-:Y:S01]  /*4b30*/  VIADD R7, R21, 0xffffffff ;  /* 0xffffffff15077836 */ /* 0x004fe20000000000 */
[----:B-1----:R-:W-:Y:S01]  /*4b40*/  SHF.R.U64 R5, R4, R26, R5 ;  /* 0x0000001a04057219 */ /* 0x002fe20000001205 */
[----:B------:R-:W-:Y:S01]  /*4b50*/  IMAD.MOV R14, RZ, RZ, -R14 ;  /* 0x000000ffff0e7224 */ /* 0x000fe200078e0a0e */
[----:B------:R-:W-:Y:S01]  /*4b60*/  LOP3.LUT R4, R13, R28, RZ, 0xc0, !PT ;  /* 0x0000001c0d047212 */ /* 0x000fe200078ec0ff */
[----:B------:R-:W-:Y:S01]  /*4b70*/  IMAD.MOV.U32 R8, RZ, RZ, R12 ;  /* 0x000000ffff087224 */ /* 0x000fe200078e000c */
[----:B------:R-:W-:Y:S01]  /*4b80*/  LOP3.LUT R10, R10, R7, RZ, 0xc0, !PT ;  /* 0x000000070a0a7212 */ /* 0x000fe200078ec0ff */
[----:B------:R-:W-:Y:S02]  /*4b90*/  IMAD.MOV R6, RZ, RZ, -R5 ;  /* 0x000000ffff067224 */ /* 0x000fe400078e0a05 */
[----:B------:R-:W-:-:S04]  /*4ba0*/  IMAD R4, R22, R5, R4 ;  /* 0x0000000516047224 */ /* 0x000fc800078e0204 */
[----:B------:R-:W-:Y:S02]  /*4bb0*/  @P0 IMAD R23, R20, R14, R3 ;  /* 0x0000000e14170224 */ /* 0x000fe400078e0203 */
[----:B0-----:R-:W-:Y:S02]  /*4bc0*/  IMAD R3, R6, R27, R15 ;  /* 0x0000001b06037224 */ /* 0x001fe400078e020f */
[----:B------:R-:W-:Y:S02]  /*4bd0*/  IMAD R7, R4, R29, R23 ;  /* 0x0000001d04077224 */ /* 0x000fe400078e0217 */
[----:B------:R-:W-:Y:S02]  /*4be0*/  IMAD R4, R3, R21, R10 ;  /* 0x0000001503047224 */ /* 0x000fe400078e020a */
[----:B------:R-:W-:-:S03]  /*4bf0*/  IMAD.MOV.U32 R6, RZ, RZ, 0x1 ;  /* 0x00000001ff067424 */ /* 0x000fc600078e00ff */
[----:B------:R-:W-:Y:S02]  /*4c00*/  SEL R9, R4, R7, !P0 ;  /* 0x0000000704097207 */ /* 0x000fe40004000000 */
[----:B------:R-:W-:-:S07]  /*4c10*/  SEL R7, R7, R4, !P0 ;  /* 0x0000000407077207 */ /* 0x000fce0004000000 */
.L_x_96:
[----:B------:R-:W-:-:S08]  /*4c20*/  NOP ;  /* 0x0000000000007918 */ /* 0x000fd00000000000 */
[----:B------:R-:W0:-:S00]  /*4c30*/  USETMAXREG.DEALLOC.CTAPOOL 0x28 ;  /* 0x00000028000079c8 */ /* 0x000e0000080e0500 */
[----:B0-----:R-:W-:-:S13]  /*4c40*/  ISETP.NE.AND P0, PT, R0, RZ, PT ;  /* 0x000000ff0000720c */ /* 0x001fda0003f05270 */
[----:B------:R-:W-:Y:S05]  /*4c50*/  @P0 EXIT ;  /* 0x000000000000094d */ /* 0x000fea0003800000 */
[----:B------:R-:W-:Y:S01]  /*4c60*/  LOP3.LUT P0, RZ, R6, 0xff, RZ, 0xc0, !PT ;  /* 0x000000ff06ff7812 */ /* 0x000fe2000780c0ff */
[----:B------:R-:W-:Y:S02]  /*4c70*/  IMAD.MOV.U32 R0, RZ, RZ, 0x1 ;  /* 0x00000001ff007424 */ /* 0x000fe400078e00ff */
[----:B------:R-:W-:-:S10]  /*4c80*/  IMAD.MOV.U32 R12, RZ, RZ, RZ ;  /* 0x000000ffff0c7224 */ /* 0x000fd400078e00ff */
[----:B------:R-:W-:Y:S05]  /*4c90*/  @!P0 BRA `(.L_x_99) ;  /* 0x0000000c00308947 */ /* 0x000fea0003800000 */
[----:B------:R-:W0:Y:S01]  /*4ca0*/  LDC R0, c[0x0][0x28c] ;  /* 0x0000a300ff007b82 */ /* 0x000e220000000800 */
[----:B------:R-:W-:Y:S01]  /*4cb0*/  ULDC UR5, c[0x0][0x600] ;  /* 0x0001800000057ab9 */ /* 0x000fe20000000800 */
[----:B------:R-:W-:Y:S01]  /*4cc0*/  ULDC UR4, c[0x0][0xc] ;  /* 0x0000030000047ab9 */ /* 0x000fe20000000800 */
[----:B------:R-:W-:Y:S01]  /*4cd0*/  UIADD3 UR16, UR5, -0x1, URZ ;  /* 0xffffffff05107890 */ /* 0x000fe2000fffe03f */
[C---:B------:R-:W-:Y:S01]  /*4ce0*/  LOP3.LUT P2, RZ, R18.reuse, 0x7f, RZ, 0xc0, !PT ;  /* 0x0000007f12ff7812 */ /* 0x040fe2000784c0ff */
[----:B------:R-:W-:Y:S01]  /*4cf0*/  ULDC UR6, c[0x0][0x658] ;  /* 0x0001960000067ab9 */ /* 0x000fe20000000800 */
[----:B------:R-:W-:Y:S01]  /*4d00*/  ULDC UR5, c[0x0][0x10] ;  /* 0x0000040000057ab9 */ /* 0x000fe20000000800 */
[----:B------:R-:W-:Y:S01]  /*4d10*/  UMOV UR7, 0xffffffff ;  /* 0xffffffff00077882 */ /* 0x000fe20000000000 */
[----:B------:R-:W-:Y:S01]  /*4d20*/  UMOV UR8, 0x1 ;  /* 0x0000000100087882 */ /* 0x000fe20000000000 */
[----:B------:R-:W-:Y:S01]  /*4d30*/  UIMAD.WIDE.U32 UR4, UR4, UR5, URZ ;  /* 0x00000005040472a5 */ /* 0x000fe2000f8e003f */
[----:B------:R-:W-:Y:S01]  /*4d40*/  LOP3.LUT P0, RZ, R18, 0x1f, RZ, 0xc0, !PT ;  /* 0x0000001f12ff7812 */ /* 0x000fe2000780c0ff */
[----:B------:R-:W-:Y:S01]  /*4d50*/  USHF.L.U32 UR7, UR7, UR6, URZ ;  /* 0x0000000607077299 */ /* 0x000fe2000800063f */
[----:B------:R-:W-:Y:S01]  /*4d60*/  BSSY B0, `(.L_x_99) ;  /* 0x00000bf000007945 */ /* 0x000fe20003800000 */
[----:B------:R-:W-:Y:S01]  /*4d70*/  USHF.L.U32 UR18, UR8, UR6, URZ ;  /* 0x0000000608127299 */ /* 0x000fe2000800063f */
[----:B------:R-:W-:Y:S01]  /*4d80*/  IMAD.MOV.U32 R13, RZ, RZ, 0x1 ;  /* 0x00000001ff0d7424 */ /* 0x000fe200078e00ff */
[----:B------:R-:W-:Y:S01]  /*4d90*/  LOP3.LUT R11, R19, 0x2, RZ, 0xfc, !PT ;  /* 0x00000002130b7812 */ /* 0x000fe200078efcff */
[----:B------:R-:W-:Y:S01]  /*4da0*/  ULDC UR6, c[0x0][0x14] ;  /* 0x0000050000067ab9 */ /* 0x000fe20000000800 */
[----:B------:R-:W-:Y:S01]  /*4db0*/  PLOP3.LUT P0, PT, P0, P2, PT, 0x8a, 0x0 ;  /* 0x000000000000781c */ /* 0x000fe20000705172 */
[----:B------:R-:W-:Y:S01]  /*4dc0*/  UIMAD.WIDE.U32 UR20, UR4, UR6, URZ ;  /* 0x00000006041472a5 */ /* 0x000fe2000f8e003f */
[----:B------:R-:W-:Y:S01]  /*4dd0*/  IMAD.MOV.U32 R12, RZ, RZ, RZ ;  /* 0x000000ffff0c7224 */ /* 0x000fe200078e00ff */
[----:B------:R-:W-:-:S02]  /*4de0*/  UIMAD UR13, UR5, UR6, URZ ;  /* 0x00000006050d72a4 */ /* 0x000fc4000f8e023f */
[----:B------:R-:W-:Y:S01]  /*4df0*/  ULOP3.LUT UR17, URZ, UR7, URZ, 0x33, !UPT ;  /* 0x000000073f117292 */ /* 0x000fe2000f8e333f */
[----:B0-----:R-:W-:Y:S01]  /*4e00*/  VIADD R0, R0, 0x1f ;  /* 0x0000001f00007836 */ /* 0x001fe20000000000 */
[----:B------:R-:W-:Y:S01]  /*4e10*/  UIADD3 UR13, UR21, UR13, URZ ;  /* 0x0000000d150d7290 */ /* 0x000fe2000fffe03f */
[----:B------:R-:W-:-:S03]  /*4e20*/  ULDC.64 UR22, c[0x0][0x198] ;  /* 0x0000660000167ab9 */ /* 0x000fc60000000a00 */
[----:B------:R-:W-:-:S04]  /*4e30*/  SHF.R.S32.HI R3, RZ, 0x1f, R0 ;  /* 0x0000001fff037819 */ /* 0x000fc80000011400 */
[----:B------:R-:W-:Y:S01]  /*4e40*/  LEA.HI R3, R3, R0, RZ, 0x5 ;  /* 0x0000000003037211 */ /* 0x000fe200078f28ff */
[----:B------:R-:W-:-:S03]  /*4e50*/  IMAD.MOV.U32 R0, RZ, RZ, 0x1 ;  /* 0x00000001ff007424 */ /* 0x000fc600078e00ff */
[----:B------:R-:W-:-:S05]  /*4e60*/  SHF.R.S32.HI R3, RZ, 0x5, R3 ;  /* 0x00000005ff037819 */ /* 0x000fca0000011403 */
[----:B------:R-:W-:-:S07]  /*4e70*/  VIADD R10, R3, 0x1 ;  /* 0x00000001030a7836 */ /* 0x000fce0000000000 */
.L_x_111:
[----:B------:R-:W-:-:S03]  /*4e80*/  UMOV UR4, 0xffffffff ;  /* 0xffffffff00047882 */ /* 0x000fc60000000000 */
[----:B------:R-:W-:Y:S05]  /*4e90*/  BRA.DIV UR4, `(.L_x_100) ;  /* 0x0000001604947947 */ /* 0x000fea000b800000 */
[----:B------:R-:W-:-:S13]  /*4ea0*/  ELECT P6, URZ, PT ;  /* 0x00000000003f782f */ /* 0x000fda00038c0000 */
.L_x_136:
[----:B------:R-:W0:Y:S01]  /*4eb0*/  LDC R4, c[0x0][0x28c] ;  /* 0x0000a300ff047b82 */ /* 0x000e220000000800 */
[----:B------:R-:W-:Y:S01]  /*4ec0*/  BSSY B1, `(.L_x_101) ;  /* 0x0000037000017945 */ /* 0x000fe20003800000 */
[----:B0-----:R-:W-:-:S13]  /*4ed0*/  ISETP.LT.OR P6, PT, R4, 0x1, !P6 ;  /* 0x000000010400780c */ /* 0x001fda00077c1670 */
[----:B------:R-:W-:Y:S05]  /*4ee0*/  @P6 BRA `(.L_x_102) ;  /* 0x0000000000d06947 */ /* 0x000fea0003800000 */
[----:B------:R-:W-:Y:S02]  /*4ef0*/  IMAD.SHL.U32 R15, R9, 0x40, RZ ;  /* 0x00000040090f7824 */ /* 0x000fe400078e00ff */
[----:B------:R-:W-:Y:S02]  /*4f00*/  IMAD.SHL.U32 R18, R7, 0x80, RZ ;  /* 0x0000008007127824 */ /* 0x000fe400078e00ff */
[----:B------:R-:W-:Y:S02]  /*4f10*/  IMAD.MOV.U32 R20, RZ, RZ, RZ ;  /* 0x000000ffff147224 */ /* 0x000fe400078e00ff */
[----:B------:R-:W-:Y:S02]  /*4f20*/  IMAD.MOV.U32 R4, RZ, RZ, R10 ;  /* 0x000000ffff047224 */ /* 0x000fe400078e000a */
[----:B------:R-:W-:Y:S02]  /*4f30*/  IMAD.MOV.U32 R5, RZ, RZ, R0 ;  /* 0x000000ffff057224 */ /* 0x000fe400078e0000 */
[----:B------:R-:W-:-:S07]  /*4f40*/  IMAD.MOV.U32 R6, RZ, RZ, R12 ;  /* 0x000000ffff067224 */ /* 0x000fce00078e000c */
.L_x_106:
[----:B------:R-:W0:Y:S01]  /*4f50*/  S2R R14, SR_CgaCtaId ;  /* 0x00000000000e7919 */ /* 0x000e220000008800 */
[----:B------:R-:W-:Y:S01]  /*4f60*/  MOV R7, 0x400 ;  /* 0x0000040000077802 */ /* 0x000fe20000000f00 */
[----:B------:R-:W1:Y:S03]  /*4f70*/  @!P2 LDC R9, c[0x0][0x500] ;  /* 0x00014000ff09ab82 */ /* 0x000e660000000800 */
[----:B0-----:R-:W-:Y:S02]  /*4f80*/  LEA R21, R14, R7, 0x18 ;  /* 0x000000070e157211 */ /* 0x001fe400078ec0ff */
[----:B------:R-:W-:-:S03]  /*4f90*/  SHF.L.U32 R7, R5, 0x1f, RZ ;  /* 0x0000001f05077819 */ /* 0x000fc600000006ff */
[----:B------:R-:W-:-:S04]  /*4fa0*/  IMAD R14, R6, 0x8, R21 ;  /* 0x00000008060e7824 */ /* 0x000fc800078e0215 */
[----:B------:R-:W0:Y:S02]  /*4fb0*/  SYNCS.PHASECHK.TRANS64.TRYWAIT P1, [R14+URZ+0x90], R7 ;  /* 0x000090070e0075a7 */ /* 0x000e24000802017f */
[----:B01----:R-:W-:Y:S05]  /*4fc0*/  @!P1 BRA `(.L_x_103) ;  /* 0x0000001400689947 */ /* 0x003fea0003800000 */
.L_x_137:
[----:B0-----:R-:W-:Y:S01]  /*4fd0*/  PRMT R7, R11, 0x9910, RZ ;  /* 0x000099100b077816 */ /* 0x001fe200000000ff */
[----:B------:R0:W-:Y:S03]  /*4fe0*/  @!P2 SYNCS.ARRIVE.TRANS64 RZ, [R14+URZ], R9 ;  /* 0x000000090effa9a7 */ /* 0x0001e6000800003f */
[----:B------:R-:W-:-:S13]  /*4ff0*/  ISETP.NE.AND P1, PT, R7, 0x2, PT ;  /* 0x000000020700780c */ /* 0x000fda0003f25270 */
[----:B0-----:R-:W-:Y:S05]  /*5000*/  @P1 BRA `(.L_x_104) ;  /* 0x0000000000041947 */ /* 0x001fea0003800000 */
[----:B------:R-:W-:Y:S01]  /*5010*/  BPT.TRAP 0x1 ;  /* 0x000000040000795c */ /* 0x000fe20000300000 */
.L_x_104:
[----:B------:R-:W-:Y:S05]  /*5020*/  @P0 BRA `(.L_x_105) ;  /* 0x0000000000040947 */ /* 0x000fea0003800000 */
[----:B------:R-:W-:Y:S01]  /*5030*/  BPT.TRAP 0x1 ;  /* 0x000000040000795c */ /* 0x000fe20000300000 */
.L_x_105:
[--C-:B------:R-:W-:Y:S01]  /*5040*/  IMAD R7, R6, 0x2000, R21.reuse ;  /* 0x0000200006077824 */ /* 0x100fe200078e0215 */
[----:B------:R-:W-:Y:S01]  /*5050*/  R2UR UR9, R14 ;  /* 0x000000000e0972ca */ /* 0x000fe200000e0000 */
[----:B------:R-:W-:Y:S01]  /*5060*/  IMAD R21, R6, 0x1000, R21 ;  /* 0x0000100006157824 */ /* 0x000fe200078e0215 */
[----:B------:R-:W-:Y:S01]  /*5070*/  UIADD3 UR4, UP0, UR22, 0xf0, URZ ;  /* 0x000000f016047890 */ /* 0x000fe2000ff1e03f */
[----:B------:R-:W-:Y:S01]  /*5080*/  VIADD R4, R4, 0xffffffff ;  /* 0xffffffff04047836 */ /* 0x000fe20000000000 */
[----:B------:R-:W-:Y:S01]  /*5090*/  R2UR UR5, R7 ;  /* 0x00000000070572ca */ /* 0x000fe200000e0000 */
[----:B------:R-:W-:Y:S01]  /*50a0*/  UIADD3 UR24, UP1, UR22, 0x1f0, URZ ;  /* 0x000001f016187890 */ /* 0x000fe2000ff3e03f */
[----:B------:R-:W-:Y:S01]  /*50b0*/  R2UR UR8, R21 ;  /* 0x00000000150872ca */ /* 0x000fe200000e0000 */
[----:B------:R-:W-:Y:S01]  /*50c0*/  VIADD R6, R6, 0x1 ;  /* 0x0000000106067836 */ /* 0x000fe20000000000 */
[----:B------:R-:W-:Y:S01]  /*50d0*/  R2UR UR11, R18 ;  /* 0x00000000120b72ca */ /* 0x000fe200000e0000 */
[----:B------:R-:W-:Y:S01]  /*50e0*/  UIADD3.X UR25, URZ, UR23, URZ, UP1, !UPT ;  /* 0x000000173f197290 */ /* 0x000fe20008ffe43f */
[----:B------:R-:W-:Y:S01]  /*50f0*/  R2UR UR10, R20 ;  /* 0x00000000140a72ca */ /* 0x000fe200000e0000 */
[----:B------:R-:W-:Y:S01]  /*5100*/  UMOV UR6, 0x0 ;  /* 0x0000000000067882 */ /* 0x000fe20000000000 */
[----:B------:R-:W-:Y:S01]  /*5110*/  R2UR UR12, R8 ;  /* 0x00000000080c72ca */ /* 0x000fe200000e0000 */
[----:B------:R-:W-:Y:S01]  /*5120*/  UMOV UR7, 0x10000000 ;  /* 0x1000000000077882 */ /* 0x000fe20000000000 */
[----:B------:R-:W-:Y:S01]  /*5130*/  R2UR UR19, R15 ;  /* 0x000000000f1372ca */ /* 0x000fe200000e0000 */
[----:B------:R-:W-:Y:S01]  /*5140*/  VIADD R20, R20, 0x20 ;  /* 0x0000002014147836 */ /* 0x000fe20000000000 */
[----:B------:R-:W-:Y:S01]  /*5150*/  ISETP.GT.AND P3, PT, R4, 0x1, PT ;  /* 0x000000010400780c */ /* 0x000fe20003f64270 */
[----:B------:R-:W-:Y:S01]  /*5160*/  UIADD3 UR14, UR5, 0x200, URZ ;  /* 0x00000200050e7890 */ /* 0x000fe2000fffe03f */
[----:B------:R-:W-:Y:S01]  /*5170*/  ISETP.NE.AND P1, PT, R6, 0x12, PT ;  /* 0x000000120600780c */ /* 0x000fe20003f25270 */
[----:B------:R-:W-:-:S02]  /*5180*/  UIADD3.X UR5, URZ, UR23, URZ, UP0, !UPT ;  /* 0x000000173f057290 */ /* 0x000fc400087fe43f */
[----:B------:R-:W-:Y:S01]  /*5190*/  UIADD3 UR15, UR8, 0x24200, URZ ;  /* 0x00024200080f7890 */ /* 0x000fe2000fffe03f */
[----:B------:R-:W-:Y:S02]  /*51a0*/  SEL R14, RZ, 0x1, P1 ;  /* 0x00000001ff0e7807 */ /* 0x000fe40000800000 */
[----:B------:R-:W-:Y:S01]  /*51b0*/  UMOV UR8, UR14 ;  /* 0x0000000e00087c82 */ /* 0x000fe20008000000 */
[----:B------:R-:W-:Y:S02]  /*51c0*/  SEL R6, R6, RZ, P1 ;  /* 0x000000ff06067207 */ /* 0x000fe40000800000 */
[----:B------:R-:W-:Y:S01]  /*51d0*/  LOP3.LUT R5, R5, R14, RZ, 0x3c, !PT ;  /* 0x0000000e05057212 */ /* 0x000fe200078e3cff */
[----:B------:R0:W-:Y:S02]  /*51e0*/  UTMALDG.3D [UR8], [UR4], desc[UR6] ;  /* 0x00000608040075b4 */ /* 0x0001e40008011000 */
[----:B0-----:R-:W-:Y:S01]  /*51f0*/  UMOV UR8, UR15 ;  /* 0x0000000f00087c82 */ /* 0x001fe20008000000 */
[----:B------:R-:W-:-:S02]  /*5200*/  UMOV UR11, UR19 ;  /* 0x00000013000b7c82 */ /* 0x000fc40008000000 */
[----:B------:R0:W-:Y:S02]  /*5210*/  UTMALDG.3D [UR8], [UR24], desc[UR6] ;  /* 0x00000608180075b4 */ /* 0x0001e40008011000 */
[----:B0-----:R-:W-:Y:S05]  /*5220*/  @P3 BRA `(.L_x_106) ;  /* 0xfffffffc00483947 */ /* 0x001fea000383ffff */
.L_x_102:
[----:B------:R-:W-:Y:S05]  /*5230*/  BSYNC B1 ;  /* 0x0000000000017941 */ /* 0x000fea0003800000 */
.L_x_101:
[----:B------:R-:W-:Y:S01]  /*5240*/  LOP3.LUT P3, RZ, R13, 0xff, RZ, 0xc0, !PT ;  /* 0x000000ff0dff7812 */ /* 0x000fe2000786c0ff */
[----:B------:R-:W-:Y:S01]  /*5250*/  IMAD.IADD R12, R3, 0x1, R12 ;  /* 0x00000001030c7824 */ /* 0x000fe200078e020c */
[----:B------:R-:W-:Y:S01]  /*5260*/  IADD3 R16, P4, R16, UR20, RZ ;  /* 0x0000001410107c10 */ /* 0x000fe2000ff9e0ff */
[----:B------:R-:W-:Y:S01]  /*5270*/  ULDC.64 UR4, c[0x0][0x650] ;  /* 0x0001940000047ab9 */ /* 0x000fe20000000a00 */
[----:B------:R-:W-:Y:S01]  /*5280*/  BSSY B1, `(.L_x_107) ;  /* 0x000006a000017945 */ /* 0x000fe20003800000 */
[----:B------:R-:W-:Y:S01]  /*5290*/  IMAD.MOV.U32 R9, RZ, RZ, -0x1 ;  /* 0xffffffffff097424 */ /* 0x000fe200078e00ff */
[----:B------:R-:W-:Y:S01]  /*52a0*/  ISETP.GT.U32.AND P1, PT, R12, 0x11, PT ;  /* 0x000000110c00780c */ /* 0x000fe20003f24070 */
[----:B------:R-:W-:Y:S01]  /*52b0*/  IMAD.MOV.U32 R8, RZ, RZ, -0x1 ;  /* 0xffffffffff087424 */ /* 0x000fe200078e00ff */
[----:B------:R-:W-:Y:S02]  /*52c0*/  IADD3.X R17, R17, UR13, RZ, P4, !PT ;  /* 0x0000000d11117c10 */ /* 0x000fe4000a7fe4ff */
[----:B------:R-:W-:-:S02]  /*52d0*/  ISETP.LT.U32.AND P1, PT, R3, 0x12, P1 ;  /* 0x000000120300780c */ /* 0x000fc40000f21070 */
[----:B------:R-:W-:Y:S01]  /*52e0*/  PRMT R13, RZ, 0x7610, R13 ;  /* 0x00007610ff0d7816 */ /* 0x000fe2000000000d */
[----:B------:R-:W0:Y:S01]  /*52f0*/  @P3 S2R R5, SR_CgaCtaId ;  /* 0x0000000000053919 */ /* 0x000e220000008800 */
[----:B------:R-:W-:-:S04]  /*5300*/  @P3 MOV R4, 0x400 ;  /* 0x0000040000043802 */ /* 0x000fc80000000f00 */
[----:B0-----:R-:W-:Y:S01]  /*5310*/  @P3 LEA R6, R5, R4, 0x18 ;  /* 0x0000000405063211 */ /* 0x001fe200078ec0ff */
[----:B------:R-:W-:-:S03]  /*5320*/  IMAD.WIDE.U32 R4, R12, 0x38e38e39, RZ ;  /* 0x38e38e390c047825 */ /* 0x000fc600078e00ff */
[----:B------:R0:W-:Y:S01]  /*5330*/  @P3 SYNCS.ARRIVE.TRANS64.A1T0 RZ, [R6+URZ+0x138], RZ ;  /* 0x000138ff06ff39a7 */ /* 0x0001e2000810003f */
[----:B------:R-:W-:Y:S02]  /*5340*/  ISETP.GE.U32.AND P3, PT, R3, 0x12, PT ;  /* 0x000000120300780c */ /* 0x000fe40003f66070 */
[----:B------:R-:W-:Y:S02]  /*5350*/  SHF.R.U32.HI R7, RZ, 0x2, R5 ;  /* 0x00000002ff077819 */ /* 0x000fe40000011605 */
[----:B------:R-:W-:Y:S02]  /*5360*/  SEL R5, RZ, 0x1, !P1 ;  /* 0x00000001ff057807 */ /* 0x000fe40004800000 */
[----:B------:R-:W-:Y:S01]  /*5370*/  ISETP.GE.U32.AND P1, PT, R16, UR4, PT ;  /* 0x0000000410007c0c */ /* 0x000fe2000bf26070 */
[----:B------:R-:W-:Y:S01]  /*5380*/  IMAD R12, R7, -0x12, R12 ;  /* 0xffffffee070c7824 */ /* 0x000fe200078e020c */
[----:B------:R-:W-:Y:S02]  /*5390*/  LOP3.LUT R0, R0, R5, RZ, 0x3c, !PT ;  /* 0x0000000500007212 */ /* 0x000fe400078e3cff */
[----:B------:R-:W-:-:S02]  /*53a0*/  ISETP.GE.U32.AND.EX P1, PT, R17, UR5, PT, P1 ;  /* 0x0000000511007c0c */ /* 0x000fc4000bf26110 */
[----:B------:R-:W-:Y:S02]  /*53b0*/  PRMT R4, RZ, 0x7610, R4 ;  /* 0x00007610ff047816 */ /* 0x000fe40000000004 */
[----:B------:R-:W-:Y:S01]  /*53c0*/  @P3 LOP3.LUT R0, R0, 0x1, R7, 0x78, !PT ;  /* 0x0000000100003812 */ /* 0x000fe200078e7807 */
[----:B------:R-:W-:-:S08]  /*53d0*/  IMAD.MOV.U32 R7, RZ, RZ, -0x1 ;  /* 0xffffffffff077424 */ /* 0x000fd000078e00ff */
[----:B0-----:R-:W-:Y:S05]  /*53e0*/  @P1 BRA `(.L_x_108) ;  /* 0x00000004004c1947 */ /* 0x001fea0003800000 */
[----:B------:R-:W-:Y:S01]  /*53f0*/  ULDC.64 UR4, c[0x0][0x628] ;  /* 0x00018a0000047ab9 */ /* 0x000fe20000000a00 */
[----:B------:R-:W0:Y:S01]  /*5400*/  S2R R15, SR_CTAID.X ;  /* 0x00000000000f7919 */ /* 0x000e220000002500 */
[----:B------:R-:W-:Y:S01]  /*5410*/  ISETP.NE.U32.AND P1, PT, RZ, UR4, PT ;  /* 0x00000004ff007c0c */ /* 0x000fe2000bf25070 */
[----:B------:R-:W-:Y:S01]  /*5420*/  ULDC UR7, c[0x0][0x630] ;  /* 0x00018c0000077ab9 */ /* 0x000fe20000000800 */
[----:B------:R-:W-:Y:S01]  /*5430*/  IMAD.MOV.U32 R4, RZ, RZ, R16 ;  /* 0x000000ffff047224 */ /* 0x000fe200078e0010 */
[----:B------:R-:W1:Y:S01]  /*5440*/  S2R R14, SR_CTAID.Y ;  /* 0x00000000000e7919 */ /* 0x000e620000002600 */
[----:B------:R-:W-:Y:S01]  /*5450*/  ISETP.NE.AND.EX P1, PT, RZ, UR5, PT, P1 ;  /* 0x00000005ff007c0c */ /* 0x000fe2000bf25310 */
[----:B------:R-:W-:-:S12]  /*5460*/  IMAD.MOV.U32 R5, RZ, RZ, R17 ;  /* 0x000000ffff057224 */ /* 0x000fd800078e0011 */
[----:B------:R-:W-:Y:S05]  /*5470*/  @!P1 BRA `(.L_x_109) ;  /* 0x0000000000289947 */ /* 0x000fea0003800000 */
[----:B------:R-:W-:Y:S02]  /*5480*/  ULDC UR6, c[0x0][0x634] ;  /* 0x00018d0000067ab9 */ /* 0x000fe40000000800 */
[----:B------:R-:W-:-:S05]  /*5490*/  IADD3 R9, P1, R16, UR6, RZ ;  /* 0x0000000610097c10 */ /* 0x000fca000ff3e0ff */
[----:B------:R-:W-:-:S04]  /*54a0*/  IMAD.X R21, RZ, RZ, R17, P1 ;  /* 0x000000ffff157224 */ /* 0x000fc800008e0611 */
[----:B------:R-:W-:-:S04]  /*54b0*/  IMAD.WIDE.U32 R6, R21, UR4, RZ ;  /* 0x0000000415067c25 */ /* 0x000fc8000f8e00ff */
[----:B------:R-:W-:-:S04]  /*54c0*/  IMAD.WIDE.U32 R6, P1, R9, UR5, R6 ;  /* 0x0000000509067c25 */ /* 0x000fc8000f820006 */
[----:B------:R-:W-:-:S04]  /*54d0*/  IMAD.WIDE.U32 R8, R9, UR4, RZ ;  /* 0x0000000409087c25 */ /* 0x000fc8000f8e00ff */
[----:B------:R-:W-:Y:S01]  /*54e0*/  IMAD.X R5, RZ, RZ, RZ, P1 ;  /* 0x000000ffff057224 */ /* 0x000fe200008e06ff */
[----:B------:R-:W-:Y:S01]  /*54f0*/  IADD3 RZ, P1, R9, R6, RZ ;  /* 0x0000000609ff7210 */ /* 0x000fe20007f3e0ff */
[----:B------:R-:W-:-:S04]  /*5500*/  IMAD.MOV.U32 R4, RZ, RZ, R7 ;  /* 0x000000ffff047224 */ /* 0x000fc800078e0007 */
[----:B------:R-:W-:-:S08]  /*5510*/  IMAD.WIDE.U32.X R4, R21, UR5, R4, P1 ;  /* 0x0000000515047c25 */ /* 0x000fd000088e0404 */
.L_x_109:
[--C-:B------:R-:W-:Y:S01]  /*5520*/  SHF.R.U64 R8, R4, UR7, R5.reuse ;  /* 0x0000000704087c19 */ /* 0x100fe20008001205 */
[----:B------:R-:W-:Y:S01]  /*5530*/  ULDC.64 UR4, c[0x0][0x620] ;  /* 0x0001880000047ab9 */ /* 0x000fe20000000a00 */
[----:B------:R-:W-:Y:S01]  /*5540*/  SHF.R.U32.HI R4, RZ, UR7, R5 ;  /* 0x00000007ff047c19 */ /* 0x000fe20008011605 */
[----:B------:R-:W2:Y:S01]  /*5550*/  LDC R24, c[0x0][0x144] ;  /* 0x00005100ff187b82 */ /* 0x000ea20000000800 */
[----:B------:R-:W-:Y:S01]  /*5560*/  IADD3 R7, P1, RZ, -R8, RZ ;  /* 0x80000008ff077210 */ /* 0x000fe20007f3e0ff */
[----:B------:R-:W-:Y:S01]  /*5570*/  ULDC.64 UR8, c[0x0][0x640] ;  /* 0x0001900000087ab9 */ /* 0x000fe20000000a00 */
[----:B0-----:R-:W-:Y:S01]  /*5580*/  I2FP.F32.U32 R9, R15 ;  /* 0x0000000f00097245 */ /* 0x001fe20000201000 */
[----:B------:R-:W-:Y:S02]  /*5590*/  ULDC UR6, c[0x0][0x608] ;  /* 0x0001820000067ab9 */ /* 0x000fe40000000800 */
[----:B------:R-:W-:Y:S01]  /*55a0*/  IMAD.X R4, RZ, RZ, ~R4, P1 ;  /* 0x000000ffff047224 */ /* 0x000fe200008e0e04 */
[----:B------:R-:W-:Y:S01]  /*55b0*/  ISETP.NE.U32.AND P1, PT, RZ, UR8, PT ;  /* 0x00000008ff007c0c */ /* 0x000fe2000bf25070 */
[----:B------:R-:W0:Y:S02]  /*55c0*/  LDC R21, c[0x0][0x148] ;  /* 0x00005200ff157b82 */ /* 0x000e240000000800 */
[----:B------:R-:W-:Y:S01]  /*55d0*/  IMAD R6, R4, UR4, RZ ;  /* 0x0000000404067c24 */ /* 0x000fe2000f8e02ff */
[----:B------:R-:W-:Y:S01]  /*55e0*/  ISETP.NE.AND.EX P1, PT, RZ, UR9, PT, P1 ;  /* 0x00000009ff007c0c */ /* 0x000fe2000bf25310 */
[----:B------:R-:W-:Y:S01]  /*55f0*/  IMAD.WIDE.U32 R4, R7, UR4, R16 ;  /* 0x0000000407047c25 */ /* 0x000fe2000f8e0010 */
[----:B------:R-:W-:-:S03]  /*5600*/  ULDC UR4, c[0x0][0x150] ;  /* 0x0000540000047ab9 */ /* 0x000fc60000000800 */
[----:B------:R-:W-:Y:S02]  /*5610*/  IMAD R7, R7, UR5, R6 ;  /* 0x0000000507077c24 */ /* 0x000fe4000f8e0206 */
[----:B------:R-:W-:Y:S01]  /*5620*/  FMUL R6, R9, UR4 ;  /* 0x0000000409067c20 */ /* 0x000fe20008400000 */
[----:B------:R-:W-:Y:S01]  /*5630*/  ULDC UR4, c[0x0][0x618] ;  /* 0x0001860000047ab9 */ /* 0x000fe20000000800 */
[----:B------:R-:W-:Y:S01]  /*5640*/  ULDC UR5, c[0x0][0x154] ;  /* 0x0000550000057ab9 */ /* 0x000fe20000000800 */
[----:B------:R-:W-:-:S03]  /*5650*/  IMAD.IADD R5, R5, 0x1, R7 ;  /* 0x0000000105057824 */ /* 0x000fc600078e0207 */
[----:B------:R-:W3:Y:S02]  /*5660*/  F2I.U32.TRUNC.NTZ R6, R6 ;  /* 0x0000000600067305 */ /* 0x000ee4000020f000 */
[----:B------:R-:W-:Y:S02]  /*5670*/  SHF.R.U64 R9, R4, UR4, R5 ;  /* 0x0000000404097c19 */ /* 0x000fe40008001205 */
[----:B-1----:R-:W-:-:S05]  /*5680*/  I2FP.F32.U32 R4, R14 ;  /* 0x0000000e00047245 */ /* 0x002fca0000201000 */
[----:B------:R-:W-:Y:S01]  /*5690*/  FMUL R22, R4, UR5 ;  /* 0x0000000504167c20 */ /* 0x000fe20008400000 */
[----:B------:R-:W-:Y:S01]  /*56a0*/  SHF.R.U32.HI R4, RZ, UR4, R5 ;  /* 0x00000004ff047c19 */ /* 0x000fe20008011605 */
[----:B------:R-:W-:-:S03]  /*56b0*/  ULDC UR4, c[0x0][0x658] ;  /* 0x0001960000047ab9 */ /* 0x000fc60000000800 */
[--C-:B------:R-:W-:Y:S01]  /*56c0*/  SHF.R.U64 R20, R9, UR6, R4.reuse ;  /* 0x0000000609147c19 */ /* 0x100fe20008001204 */
[----:B------:R-:W1:Y:S01]  /*56d0*/  F2I.U32.TRUNC.NTZ R22, R22 ;  /* 0x0000001600167305 */ /* 0x000e62000020f000 */
[----:B------:R-:W-:Y:S01]  /*56e0*/  SHF.R.U32.HI R5, RZ, UR6, R4 ;  /* 0x00000006ff057c19 */ /* 0x000fe20008011604 */
[----:B---3--:R-:W-:-:S03]  /*56f0*/  IMAD.MOV R6, RZ, RZ, -R6 ;  /* 0x000000ffff067224 */ /* 0x008fc600078e0a06 */
[----:B------:R-:W-:Y:S01]  /*5700*/  SHF.R.U64 R18, R20, UR4, R5 ;  /* 0x0000000414127c19 */ /* 0x000fe20008001205 */
[----:B--2---:R-:W-:Y:S01]  /*5710*/  IMAD R15, R24, R6, R15 ;  /* 0x00000006180f7224 */ /* 0x004fe200078e020f */
[----:B------:R-:W-:-:S03]  /*5720*/  SHF.R.U32.HI R23, RZ, UR4, R5 ;  /* 0x00000004ff177c19 */ /* 0x000fc60008011605 */
[----:B------:R-:W-:Y:S02]  /*5730*/  IMAD.MOV.U32 R4, RZ, RZ, R18 ;  /* 0x000000ffff047224 */ /* 0x000fe400078e0012 */
[----:B------:R-:W-:Y:S01]  /*5740*/  IMAD.MOV.U32 R5, RZ, RZ, R23 ;  /* 0x000000ffff057224 */ /* 0x000fe200078e0017 */
[----:B-1----:R-:W-:Y:S06]  /*5750*/  @!P1 BRA `(.L_x_110) ;  /* 0x0000000000289947 */ /* 0x002fec0003800000 */
[----:B------:R-:W-:Y:S02]  /*5760*/  ULDC UR4, c[0x0][0x64c] ;  /* 0x0001930000047ab9 */ /* 0x000fe40000000800 */
[----:B------:R-:W-:-:S05]  /*5770*/  IADD3 R5, P1, R18, UR4, RZ ;  /* 0x0000000412057c10 */ /* 0x000fca000ff3e0ff */
[----:B------:R-:W-:-:S04]  /*5780*/  IMAD.X R23, RZ, RZ, R23, P1 ;  /* 0x000000ffff177224 */ /* 0x000fc800008e0617 */
[----:B------:R-:W-:-:S04]  /*5790*/  IMAD.WIDE.U32 R6, R23, UR8, RZ ;  /* 0x0000000817067c25 */ /* 0x000fc8000f8e00ff */
[----:B------:R-:W-:-:S04]  /*57a0*/  IMAD.WIDE.U32 R6, P1, R5, UR9, R6 ;  /* 0x0000000905067c25 */ /* 0x000fc8000f820006 */
[----:B------:R-:W-:-:S04]  /*57b0*/  IMAD.WIDE.U32 R4, R5, UR8, RZ ;  /* 0x0000000805047c25 */ /* 0x000fc8000f8e00ff */
[----:B------:R-:W-:Y:S01]  /*57c0*/  IMAD.MOV.U32 R4, RZ, RZ, R7 ;  /* 0x000000ffff047224 */ /* 0x000fe200078e0007 */
[----:B------:R-:W-:Y:S01]  /*57d0*/  IADD3 RZ, P3, R5, R6, RZ ;  /* 0x0000000605ff7210 */ /* 0x000fe20007f7e0ff */
[----:B------:R-:W-:-:S04]  /*57e0*/  IMAD.X R5, RZ, RZ, RZ, P1 ;  /* 0x000000ffff057224 */ /* 0x000fc800008e06ff */
[----:B------:R-:W-:-:S08]  /*57f0*/  IMAD.WIDE.U32.X R4, R23, UR9, R4, P3 ;  /* 0x0000000917047c25 */ /* 0x000fd000098e0404 */
.L_x_110:
[----:B------:R-:W-:Y:S01]  /*5800*/  ISETP.NE.AND P1, PT, R2, 0x1, PT ;  /* 0x000000010200780c */ /* 0x000fe20003f25270 */
[----:B------:R-:W-:Y:S01]  /*5810*/  ULDC UR4, c[0x0][0x648] ;  /* 0x0001920000047ab9 */ /* 0x000fe20000000800 */
[----:B------:R-:W-:Y:S01]  /*5820*/  LOP3.LUT R20, R20, UR17, RZ, 0xc0, !PT ;  /* 0x0000001114147c12 */ /* 0x000fe2000f8ec0ff */
[----:B------:R-:W-:Y:S01]  /*5830*/  IMAD.MOV R22, RZ, RZ, -R22 ;  /* 0x000000ffff167224 */ /* 0x000fe200078e0a16 */
[----:B------:R-:W-:Y:S01]  /*5840*/  SHF.R.U64 R5, R4, UR4, R5 ;  /* 0x0000000404057c19 */ /* 0x000fe20008001205 */
[----:B------:R-:W-:Y:S01]  /*5850*/  ULDC UR4, c[0x0][0x638] ;  /* 0x00018e0000047ab9 */ /* 0x000fe20000000800 */
[----:B------:R-:W-:Y:S01]  /*5860*/  LOP3.LUT R9, R9, UR16, RZ, 0xc0, !PT ;  /* 0x0000001009097c12 */ /* 0x000fe2000f8ec0ff */
[----:B------:R-:W-:Y:S01]  /*5870*/  ULDC UR5, c[0x0][0x610] ;  /* 0x0001840000057ab9 */ /* 0x000fe20000000800 */
[----:B------:R-:W-:Y:S02]  /*5880*/  IMAD.MOV.U32 R4, RZ, RZ, 0x1 ;  /* 0x00000001ff047424 */ /* 0x000fe400078e00ff */
[----:B------:R-:W-:-:S02]  /*5890*/  IMAD.MOV R7, RZ, RZ, -R5 ;  /* 0x000000ffff077224 */ /* 0x000fc400078e0a05 */
[----:B------:R-:W-:Y:S02]  /*58a0*/  IMAD R20, R5, UR18, R20 ;  /* 0x0000001205147c24 */ /* 0x000fe4000f8e0214 */
[----:B0-----:R-:W-:Y:S02]  /*58b0*/  @P1 IMAD R15, R21, R22, R14 ;  /* 0x00000016150f1224 */ /* 0x001fe400078e020e */
[----:B------:R-:W-:Y:S01]  /*58c0*/  IMAD R18, R7, UR4, R18 ;  /* 0x0000000407127c24 */ /* 0x000fe2000f8e0212 */
[----:B------:R-:W-:Y:S01]  /*58d0*/  ULDC UR4, c[0x0][0x600] ;  /* 0x0001800000047ab9 */ /* 0x000fe20000000800 */
[----:B------:R-:W-:Y:S02]  /*58e0*/  IMAD R15, R20, UR5, R15 ;  /* 0x00000005140f7c24 */ /* 0x000fe4000f8e020f */
[----:B------:R-:W-:-:S05]  /*58f0*/  IMAD R18, R18, UR4, R9 ;  /* 0x0000000412127c24 */ /* 0x000fca000f8e0209 */
[----:B------:R-:W-:Y:S02]  /*5900*/  SEL R9, R18, R15, !P1 ;  /* 0x0000000f12097207 */ /* 0x000fe40004800000 */
[----:B------:R-:W-:-:S07]  /*5910*/  SEL R7, R15, R18, !P1 ;  /* 0x000000120f077207 */ /* 0x000fce0004800000 */
.L_x_108:
[----:B------:R-:W-:Y:S05]  /*5920*/  BSYNC B1 ;  /* 0x0000000000017941 */ /* 0x000fea0003800000 */
.L_x_107:
[----:B------:R-:W-:-:S13]  /*5930*/  LOP3.LUT P1, RZ, R4, 0xff, RZ, 0xc0, !PT ;  /* 0x000000ff04ff7812 */ /* 0x000fda000782c0ff */
[----:B------:R-:W-:Y:S05]  /*5940*/  @P1 BRA `(.L_x_111) ;  /* 0xfffffff4004c1947 */ /* 0x000fea000383ffff */
[----:B------:R-:W-:Y:S05]  /*5950*/  BSYNC B0 ;  /* 0x0000000000007941 */ /* 0x000fea0003800000 */
.L_x_99:
[----:B------:R-:W-:-:S03]  /*5960*/  UMOV UR4, 0xffffffff ;  /* 0xffffffff00047882 */ /* 0x000fc60000000000 */
[----:B------:R-:W-:Y:S05]  /*5970*/  BRA.DIV UR4, `(.L_x_112) ;  /* 0x0000000e04107947 */ /* 0x000fea000b800000 */
[----:B------:R-:W-:-:S13]  /*5980*/  ELECT P6, URZ, PT ;  /* 0x00000000003f782f */ /* 0x000fda00038c0000 */
.L_x_140:
[----:B------:R-:W-:Y:S04]  /*5990*/  BSSY B0, `(.L_x_113) ;  /* 0x00000a9000007945 */ /* 0x000fe80003800000 */
[----:B------:R-:W-:Y:S05]  /*59a0*/  @!P6 BRA `(.L_x_114) ;  /* 0x00000008009ce947 */ /* 0x000fea0003800000 */
[----:B------:R-:W-:-:S04]  /*59b0*/  LOP3.LUT R19, R19, 0x2, RZ, 0xfc, !PT ;  /* 0x0000000213137812 */ /* 0x000fc800078efcff */
[----:B------:R-:W-:-:S13]  /*59c0*/  ISETP.NE.AND P0, PT, R19, 0x3, PT ;  /* 0x000000031300780c */ /* 0x000fda0003f05270 */
[----:B------:R-:W-:Y:S05]  /*59d0*/  @!P0 BRA `(.L_x_115) ;  /* 0x0000000000048947 */ /* 0x000fea0003800000 */
[----:B------:R-:W-:Y:S01]  /*59e0*/  BPT.TRAP 0x1 ;  /* 0x000000040000795c */ /* 0x000fe20000300000 */
.L_x_115:
[----:B------:R-:W0:Y:S01]  /*59f0*/  S2R R3, SR_CgaCtaId ;  /* 0x0000000000037919 */ /* 0x000e220000008800 */
[----:B------:R-:W-:-:S04]  /*5a00*/  MOV R2, 0x400 ;  /* 0x0000040000027802 */ /* 0x000fc80000000f00 */
[----:B0-----:R-:W-:Y:S02]  /*5a10*/  LEA R3, R3, R2, 0x18 ;  /* 0x0000000203037211 */ /* 0x001fe400078ec0ff */
[----:B------:R-:W-:-:S03]  /*5a20*/  SHF.L.U32 R2, R0, 0x1f, RZ ;  /* 0x0000001f00027819 */ /* 0x000fc600000006ff */
[----:B------:R-:W-:-:S04]  /*5a30*/  VIADD R3, R3, 0x90 ;  /* 0x0000009003037836 */ /* 0x000fc80000000000 */
[C---:B------:R-:W-:Y:S02]  /*5a40*/  IMAD R7, R12.reuse, 0x8, R3 ;  /* 0x000000080c077824 */ /* 0x040fe400078e0203 */
[----:B------:R-:W-:Y:S02]  /*5a50*/  VIADD R12, R12, 0x1 ;  /* 0x000000010c0c7836 */ /* 0x000fe40000000000 */
[----:B------:R-:W0:Y:S03]  /*5a60*/  SYNCS.PHASECHK.TRANS64.TRYWAIT P0, [R7+URZ], R2 ;  /* 0x00000002070075a7 */ /* 0x000e26000800017f */
[----:B------:R-:W-:-:S04]  /*5a70*/  ISETP.NE.AND P1, PT, R12, 0x12, PT ;  /* 0x000000120c00780c */ /* 0x000fc80003f25270 */
[----:B------:R-:W-:Y:S02]  /*5a80*/  SEL R5, RZ, 0x1, P1 ;  /* 0x00000001ff057807 */ /* 0x000fe40000800000 */
[----:B------:R-:W-:Y:S02]  /*5a90*/  SEL R12, R12, RZ, P1 ;  /* 0x000000ff0c0c7207 */ /* 0x000fe40000800000 */
[----:B------:R-:W-:-:S03]  /*5aa0*/  LOP3.LUT R5, R0, R5, RZ, 0x3c, !PT ;  /* 0x0000000500057212 */ /* 0x000fc600078e3cff */
[----:B------:R-:W-:Y:S01]  /*5ab0*/  IMAD R9, R12, 0x8, R3 ;  /* 0x000000080c097824 */ /* 0x000fe200078e0203 */
[----:B------:R-:W-:Y:S01]  /*5ac0*/  SHF.L.U32 R4, R5, 0x1f, RZ ;  /* 0x0000001f05047819 */ /* 0x000fe200000006ff */
[----:B0-----:R-:W-:Y:S06]  /*5ad0*/  @!P0 BRA `(.L_x_116) ;  /* 0x0000000800d88947 */ /* 0x001fec0003800000 */
.L_x_141:
[----:B------:R-:W1:Y:S01]  /*5ae0*/  SYNCS.PHASECHK.TRANS64.TRYWAIT P0, [R9+URZ], R4 ;  /* 0x00000004090075a7 */ /* 0x000e62000800017f */
[----:B------:R-:W-:-:S05]  /*5af0*/  VIADD R0, R12, 0x1 ;  /* 0x000000010c007836 */ /* 0x000fca0000000000 */
[----:B------:R-:W-:-:S04]  /*5b00*/  ISETP.NE.AND P1, PT, R0, 0x12, PT ;  /* 0x000000120000780c */ /* 0x000fc80003f25270 */
[----:B0-----:R-:W-:Y:S02]  /*5b10*/  SEL R2, RZ, 0x1, P1 ;  /* 0x00000001ff027807 */ /* 0x001fe40000800000 */
[----:B------:R-:W-:Y:S02]  /*5b20*/  SEL R0, R0, RZ, P1 ;  /* 0x000000ff00007207 */ /* 0x000fe40000800000 */
[----:B------:R-:W-:-:S03]  /*5b30*/  LOP3.LUT R7, R5, R2, RZ, 0x3c, !PT ;  /* 0x0000000205077212 */ /* 0x000fc600078e3cff */
[----:B------:R-:W-:Y:S01]  /*5b40*/  IMAD R6, R0, 0x8, R3 ;  /* 0x0000000800067824 */ /* 0x000fe200078e0203 */
[----:B------:R-:W-:Y:S01]  /*5b50*/  SHF.L.U32 R5, R7, 0x1f, RZ ;  /* 0x0000001f07057819 */ /* 0x000fe200000006ff */
[----:B-1----:R-:W-:Y:S06]  /*5b60*/  @!P0 BRA `(.L_x_117) ;  /* 0x0000000800c88947 */ /* 0x002fec0003800000 */
.L_x_142:
[----:B------:R-:W1:Y:S01]  /*5b70*/  SYNCS.PHASECHK.TRANS64.TRYWAIT P0, [R6+URZ], R5 ;  /* 0x00000005060075a7 */ /* 0x000e62000800017f */
[----:B------:R-:W-:-:S05]  /*5b80*/  VIADD R0, R0, 0x1 ;  /* 0x0000000100007836 */ /* 0x000fca0000000000 */
[----:B------:R-:W-:-:S04]  /*5b90*/  ISETP.NE.AND P1, PT, R0, 0x12, PT ;  /* 0x000000120000780c */ /* 0x000fc80003f25270 */
[----:B------:R-:W-:Y:S02]  /*5ba0*/  SEL R2, RZ, 0x1, P1 ;  /* 0x00000001ff027807 */ /* 0x000fe40000800000 */
[----:B------:R-:W-:Y:S02]  /*5bb0*/  SEL R0, R0, RZ, P1 ;  /* 0x000000ff00007207 */ /* 0x000fe40000800000 */
[----:B------:R-:W-:-:S03]  /*5bc0*/  LOP3.LUT R7, R7, R2, RZ, 0x3c, !PT ;  /* 0x0000000207077212 */ /* 0x000fc600078e3cff */
[----:B0-----:R-:W-:Y:S01]  /*5bd0*/  IMAD R9, R0, 0x8, R3 ;  /* 0x0000000800097824 */ /* 0x001fe200078e0203 */
[----:B------:R-:W-:Y:S01]  /*5be0*/  SHF.L.U32 R4, R7, 0x1f, RZ ;  /* 0x0000001f07047819 */ /* 0x000fe200000006ff */
[----:B-1----:R-:W-:Y:S06]  /*5bf0*/  @!P0 BRA `(.L_x_118) ;  /* 0x0000000800b88947 */ /* 0x002fec0003800000 */
.L_x_143:
        /* <DEDUP_REMOVED lines=9> */
.L_x_144:
        /* <DEDUP_REMOVED lines=9> */
.L_x_145:
        /* <DEDUP_REMOVED lines=9> */
.L_x_146:
        /* <DEDUP_REMOVED lines=9> */
.L_x_147:
        /* <DEDUP_REMOVED lines=9> */
.L_x_148:
        /* <DEDUP_REMOVED lines=9> */
.L_x_149:
        /* <DEDUP_REMOVED lines=9> */
.L_x_150:
        /* <DEDUP_REMOVED lines=9> */
.L_x_151:
        /* <DEDUP_REMOVED lines=9> */
.L_x_152:
        /* <DEDUP_REMOVED lines=9> */
.L_x_153:
        /* <DEDUP_REMOVED lines=9> */
.L_x_154:
        /* <DEDUP_REMOVED lines=9> */
.L_x_155:
        /* <DEDUP_REMOVED lines=9> */
.L_x_156:
[----:B------:R-:W1:Y:S01]  /*6350*/  SYNCS.PHASECHK.TRANS64.TRYWAIT P0, [R6+URZ], R5 ;  /* 0x00000005060075a7 */ /* 0x000e62000800017f */
[----:B------:R-:W-:-:S05]  /*6360*/  VIADD R0, R0, 0x1 ;  /* 0x0000000100007836 */ /* 0x000fca0000000000 */
[----:B------:R-:W-:-:S04]  /*6370*/  ISETP.NE.AND P1, PT, R0, 0x12, PT ;  /* 0x000000120000780c */ /* 0x000fc80003f25270 */
[----:B------:R-:W-:Y:S02]  /*6380*/  SEL R2, RZ, 0x1, P1 ;  /* 0x00000001ff027807 */ /* 0x000fe40000800000 */
[----:B------:R-:W-:Y:S02]  /*6390*/  SEL R0, R0, RZ, P1 ;  /* 0x000000ff00007207 */ /* 0x000fe40000800000 */
[----:B------:R-:W-:Y:S01]  /*63a0*/  LOP3.LUT R2, R7, R2, RZ, 0x3c, !PT ;  /* 0x0000000207027212 */ /* 0x000fe200078e3cff */
[----:B-1----:R-:W-:Y:S06]  /*63b0*/  @!P0 BRA `(.L_x_132) ;  /* 0x0000000400e08947 */ /* 0x002fec0003800000 */
.L_x_157:
[----:B------:R-:W-:Y:S01]  /*63c0*/  IMAD R3, R0, 0x8, R3 ;  /* 0x0000000800037824 */ /* 0x000fe200078e0203 */
[----:B------:R-:W-:-:S07]  /*63d0*/  SHF.L.U32 R0, R2, 0x1f, RZ ;  /* 0x0000001f02007819 */ /* 0x000fce00000006ff */
.L_x_133:
[----:B--2---:R2:W3:Y:S02]  /*63e0*/  SYNCS.PHASECHK.TRANS64.TRYWAIT P0, [R3+URZ], R0 ;  /* 0x00000000030075a7 */ /* 0x0044e4000800017f */
[----:B---3--:R-:W-:Y:S05]  /*63f0*/  @!P0 NANOSLEEP.SYNCS 0x989680 ;  /* 0x009896800000895d */ /* 0x008fea0003900000 */
[----:B------:R-:W3:Y:S02]  /*6400*/  @!P0 SYNCS.PHASECHK.TRANS64 P0, [R3+URZ], R0 ;  /* 0x00000000030085a7 */ /* 0x000ee4000800007f */
[----:B---3--:R-:W-:Y:S05]  /*6410*/  @!P0 BRA `(.L_x_133) ;  /* 0xfffffffc00f08947 */ /* 0x008fea000383ffff */
.L_x_114:
[----:B------:R-:W-:Y:S05]  /*6420*/  BSYNC B0 ;  /* 0x0000000000007941 */ /* 0x000fea0003800000 */
.L_x_113:
[----:B------:R-:W-:Y:S05]  /*6430*/  EXIT ;  /* 0x000000000000794d */ /* 0x000fea0003800000 */
.L_x_18:
[----:B---3--:R3:W4:Y:S02]  /*6440*/  SYNCS.PHASECHK.TRANS64.TRYWAIT P1, [R3+URZ], R0 ;  /* 0x00000000030075a7 */ /* 0x008724000802017f */
[----:B----4-:R-:W-:Y:S05]  /*6450*/  @!P1 NANOSLEEP.SYNCS 0x989680 ;  /* 0x009896800000995d */ /* 0x010fea0003900000 */
[----:B------:R-:W4:Y:S02]  /*6460*/  @!P1 SYNCS.PHASECHK.TRANS64 P1, [R3+URZ], R0 ;  /* 0x00000000030095a7 */ /* 0x000f24000802007f */
[----:B----4-:R-:W-:Y:S05]  /*6470*/  @!P1 BRA `(.L_x_18) ;  /* 0xfffffffc00f09947 */ /* 0x010fea000383ffff */
[----:B------:R-:W-:Y:S05]  /*6480*/  BRA `(.L_x_17) ;  /* 0xffffffac00dc7947 */ /* 0x000fea000383ffff */
.L_x_23:
[----:B-1----:R-:W-:-:S04]  /*6490*/  IMAD.U32 R4, RZ, RZ, UR4 ;  /* 0x00000004ff047e24 */ /* 0x002fc8000f8e00ff */
[----:B------:R1:W2:Y:S03]  /*64a0*/  SYNCS.PHASECHK.TRANS64.TRYWAIT P1, [R4+URZ], R3 ;  /* 0x00000003040075a7 */ /* 0x0002a6000802017f */
[----:B--2---:R-:W-:Y:S05]  /*64b0*/  @!P1 NANOSLEEP.SYNCS 0x989680 ;  /* 0x009896800000995d */ /* 0x004fea0003900000 */
[----:B------:R-:W2:Y:S02]  /*64c0*/  @!P1 SYNCS.PHASECHK.TRANS64 P1, [R4+URZ], R3 ;  /* 0x00000003040095a7 */ /* 0x000ea4000802007f */
[----:B--2---:R-:W-:Y:S05]  /*64d0*/  @!P1 BRA `(.L_x_23) ;  /* 0xfffffffc00ec9947 */ /* 0x004fea000383ffff */
[----:B------:R-:W-:Y:S05]  /*64e0*/  BRA `(.L_x_22) ;  /* 0xffffffb0007c7947 */ /* 0x000fea000383ffff */
.L_x_100:
[----:B------:R-:W-:Y:S01]  /*64f0*/  BSSY B1, `(.L_x_134) ;  /* 0x0000006000017945 */ /* 0x000fe20003800000 */
[----:B------:R-:W-:-:S07]  /*6500*/  IMAD.MOV.U32 R15, RZ, RZ, -0x1 ;  /* 0xffffffffff0f7424 */ /* 0x000fce00078e00ff */
[----:B------:R-:W-:Y:S05]  /*6510*/  WARPSYNC.COLLECTIVE R15, `(.L_x_135) ;  /* 0x000000000f0c7348 */ /* 0x000fea0003c00000 */
[----:B------:R-:W-:Y:S02]  /*6520*/  ELECT P6, UR62, PT ;  /* 0x00000000003e782f */ /* 0x000fe400038c0000 */
[----:B------:R-:W-:Y:S01]  /*6530*/  MOV R14, UR62 ;  /* 0x0000003e000e7c02 */ /* 0x000fe20008000f00 */
[----:B------:R-:W-:Y:S10]  /*6540*/  ENDCOLLECTIVE ;  /* 0x000000000000791b */ /* 0x000ff40003800000 */
.L_x_135:
[----:B------:R-:W-:Y:S05]  /*6550*/  BSYNC B1 ;  /* 0x0000000000017941 */ /* 0x000fea0003800000 */
.L_x_134:
[----:B------:R-:W-:Y:S05]  /*6560*/  BRA `(.L_x_136) ;  /* 0xffffffe800507947 */ /* 0x000fea000383ffff */
.L_x_103:
[----:B0-----:R0:W1:Y:S02]  /*6570*/  SYNCS.PHASECHK.TRANS64.TRYWAIT P1, [R14+URZ+0x90], R7 ;  /* 0x000090070e0075a7 */ /* 0x001064000802017f */
[----:B-1----:R-:W-:Y:S05]  /*6580*/  @!P1 NANOSLEEP.SYNCS 0x989680 ;  /* 0x009896800000995d */ /* 0x002fea0003900000 */
[----:B------:R-:W1:Y:S02]  /*6590*/  @!P1 SYNCS.PHASECHK.TRANS64 P1, [R14+URZ+0x90], R7 ;  /* 0x000090070e0095a7 */ /* 0x000e64000802007f */
[----:B-1----:R-:W-:Y:S05]  /*65a0*/  @!P1 BRA `(.L_x_103) ;  /* 0xfffffffc00f09947 */ /* 0x002fea000383ffff */
[----:B------:R-:W-:Y:S05]  /*65b0*/  BRA `(.L_x_137) ;  /* 0xffffffe800847947 */ /* 0x000fea000383ffff */
.L_x_112:
[----:B------:R-:W-:Y:S01]  /*65c0*/  BSSY B0, `(.L_x_138) ;  /* 0x0000006000007945 */ /* 0x000fe20003800000 */
[----:B------:R-:W-:-:S07]  /*65d0*/  IMAD.MOV.U32 R15, RZ, RZ, -0x1 ;  /* 0xffffffffff0f7424 */ /* 0x000fce00078e00ff */
[----:B------:R-:W-:Y:S05]  /*65e0*/  WARPSYNC.COLLECTIVE R15, `(.L_x_139) ;  /* 0x000000000f0c7348 */ /* 0x000fea0003c00000 */
[----:B------:R-:W-:Y:S02]  /*65f0*/  ELECT P6, UR62, PT ;  /* 0x00000000003e782f */ /* 0x000fe400038c0000 */
[----:B------:R-:W-:Y:S01]  /*6600*/  MOV R14, UR62 ;  /* 0x0000003e000e7c02 */ /* 0x000fe20008000f00 */
[----:B------:R-:W-:Y:S10]  /*6610*/  ENDCOLLECTIVE ;  /* 0x000000000000791b */ /* 0x000ff40003800000 */
.L_x_139:
[----:B------:R-:W-:Y:S05]  /*6620*/  BSYNC B0 ;  /* 0x0000000000007941 */ /* 0x000fea0003800000 */
.L_x_138:
[----:B------:R-:W-:Y:S05]  /*6630*/  BRA `(.L_x_140) ;  /* 0xfffffff000d47947 */ /* 0x000fea000383ffff */
.L_x_116:
[----:B0-----:R0:W1:Y:S02]  /*6640*/  SYNCS.PHASECHK.TRANS64.TRYWAIT P0, [R7+URZ], R2 ;  /* 0x00000002070075a7 */ /* 0x001064000800017f */
[----:B-1----:R-:W-:Y:S05]  /*6650*/  @!P0 NANOSLEEP.SYNCS 0x989680 ;  /* 0x009896800000895d */ /* 0x002fea0003900000 */
[----:B------:R-:W1:Y:S02]  /*6660*/  @!P0 SYNCS.PHASECHK.TRANS64 P0, [R7+URZ], R2 ;  /* 0x00000002070085a7 */ /* 0x000e64000800007f */
[----:B-1----:R-:W-:Y:S05]  /*6670*/  @!P0 BRA `(.L_x_116) ;  /* 0xfffffffc00f08947 */ /* 0x002fea000383ffff */
[----:B------:R-:W-:Y:S05]  /*6680*/  BRA `(.L_x_141) ;  /* 0xfffffff400147947 */ /* 0x000fea000383ffff */
.L_x_117:
[----:B0-----:R0:W1:Y:S02]  /*6690*/  SYNCS.PHASECHK.TRANS64.TRYWAIT P0, [R9+URZ], R4 ;  /* 0x00000004090075a7 */ /* 0x001064000800017f */
[----:B-1----:R-:W-:Y:S05]  /*66a0*/  @!P0 NANOSLEEP.SYNCS 0x989680 ;  /* 0x009896800000895d */ /* 0x002fea0003900000 */
[----:B------:R-:W1:Y:S02]  /*66b0*/  @!P0 SYNCS.PHASECHK.TRANS64 P0, [R9+URZ], R4 ;  /* 0x00000004090085a7 */ /* 0x000e64000800007f */
[----:B-1----:R-:W-:Y:S05]  /*66c0*/  @!P0 BRA `(.L_x_117) ;  /* 0xfffffffc00f08947 */ /* 0x002fea000383ffff */
[----:B------:R-:W-:Y:S05]  /*66d0*/  BRA `(.L_x_142) ;  /* 0xfffffff400247947 */ /* 0x000fea000383ffff */
.L_x_118:
[----:B0-----:R0:W1:Y:S02]  /*66e0*/  SYNCS.PHASECHK.TRANS64.TRYWAIT P0, [R6+URZ], R5 ;  /* 0x00000005060075a7 */ /* 0x001064000800017f */
[----:B-1----:R-:W-:Y:S05]  /*66f0*/  @!P0 NANOSLEEP.SYNCS 0x989680 ;  /* 0x009896800000895d */ /* 0x002fea0003900000 */
[----:B------:R-:W1:Y:S02]  /*6700*/  @!P0 SYNCS.PHASECHK.TRANS64 P0, [R6+URZ], R5 ;  /* 0x00000005060085a7 */ /* 0x000e64000800007f */
[----:B-1----:R-:W-:Y:S05]  /*6710*/  @!P0 BRA `(.L_x_118) ;  /* 0xfffffffc00f08947 */ /* 0x002fea000383ffff */
[----:B------:R-:W-:Y:S05]  /*6720*/  BRA `(.L_x_143) ;  /* 0xfffffff400347947 */ /* 0x000fea000383ffff */
.L_x_119:
[----:B0-----:R0:W1:Y:S02]  /*6730*/  SYNCS.PHASECHK.TRANS64.TRYWAIT P0, [R9+URZ], R4 ;  /* 0x00000004090075a7 */ /* 0x001064000800017f */
[----:B-1----:R-:W-:Y:S05]  /*6740*/  @!P0 NANOSLEEP.SYNCS 0x989680 ;  /* 0x009896800000895d */ /* 0x002fea0003900000 */
[----:B------:R-:W1:Y:S02]  /*6750*/  @!P0 SYNCS.PHASECHK.TRANS64 P0, [R9+URZ], R4 ;  /* 0x00000004090085a7 */ /* 0x000e64000800007f */
[----:B-1----:R-:W-:Y:S05]  /*6760*/  @!P0 BRA `(.L_x_119) ;  /* 0xfffffffc00f08947 */ /* 0x002fea000383ffff */
[----:B------:R-:W-:Y:S05]  /*6770*/  BRA `(.L_x_144) ;  /* 0xfffffff400447947 */ /* 0x000fea000383ffff */
.L_x_120:
[----:B0-----:R0:W1:Y:S02]  /*6780*/  SYNCS.PHASECHK.TRANS64.TRYWAIT P0, [R6+URZ], R5 ;  /* 0x00000005060075a7 */ /* 0x001064000800017f */
[----:B-1----:R-:W-:Y:S05]  /*6790*/  @!P0 NANOSLEEP.SYNCS 0x989680 ;  /* 0x009896800000895d */ /* 0x002fea0003900000 */
[----:B------:R-:W1:Y:S02]  /*67a0*/  @!P0 SYNCS.PHASECHK.TRANS64 P0, [R6+URZ], R5 ;  /* 0x00000005060085a7 */ /* 0x000e64000800007f */
[----:B-1----:R-:W-:Y:S05]  /*67b0*/  @!P0 BRA `(.L_x_120) ;  /* 0xfffffffc00f08947 */ /* 0x002fea000383ffff */
[----:B------:R-:W-:Y:S05]  /*67c0*/  BRA `(.L_x_145) ;  /* 0xfffffff400547947 */ /* 0x000fea000383ffff */
.L_x_121:
[----:B0-----:R0:W1:Y:S02]  /*67d0*/  SYNCS.PHASECHK.TRANS64.TRYWAIT P0, [R9+URZ], R4 ;  /* 0x00000004090075a7 */ /* 0x001064000800017f */
[----:B-1----:R-:W-:Y:S05]  /*67e0*/  @!P0 NANOSLEEP.SYNCS 0x989680 ;  /* 0x009896800000895d */ /* 0x002fea0003900000 */
[----:B------:R-:W1:Y:S02]  /*67f0*/  @!P0 SYNCS.PHASECHK.TRANS64 P0, [R9+URZ], R4 ;  /* 0x00000004090085a7 */ /* 0x000e64000800007f */
[----:B-1----:R-:W-:Y:S05]  /*6800*/  @!P0 BRA `(.L_x_121) ;  /* 0xfffffffc00f08947 */ /* 0x002fea000383ffff */
[----:B------:R-:W-:Y:S05]  /*6810*/  BRA `(.L_x_146) ;  /* 0xfffffff400647947 */ /* 0x000fea000383ffff */
.L_x_122:
[----:B0-----:R0:W1:Y:S02]  /*6820*/  SYNCS.PHASECHK.TRANS64.TRYWAIT P0, [R6+URZ], R5 ;  /* 0x00000005060075a7 */ /* 0x001064000800017f */
[----:B-1----:R-:W-:Y:S05]  /*6830*/  @!P0 NANOSLEEP.SYNCS 0x989680 ;  /* 0x009896800000895d */ /* 0x002fea0003900000 */
[----:B------:R-:W1:Y:S02]  /*6840*/  @!P0 SYNCS.PHASECHK.TRANS64 P0, [R6+URZ], R5 ;  /* 0x00000005060085a7 */ /* 0x000e64000800007f */
[----:B-1----:R-:W-:Y:S05]  /*6850*/  @!P0 BRA `(.L_x_122) ;  /* 0xfffffffc00f08947 */ /* 0x002fea000383ffff */
[----:B------:R-:W-:Y:S05]  /*6860*/  BRA `(.L_x_147) ;  /* 0xfffffff400747947 */ /* 0x000fea000383ffff */
.L_x_123:
[----:B0-----:R0:W1:Y:S02]  /*6870*/  SYNCS.PHASECHK.TRANS64.TRYWAIT P0, [R9+URZ], R4 ;  /* 0x00000004090075a7 */ /* 0x001064000800017f */
[----:B-1----:R-:W-:Y:S05]  /*6880*/  @!P0 NANOSLEEP.SYNCS 0x989680 ;  /* 0x009896800000895d */ /* 0x002fea0003900000 */
[----:B------:R-:W1:Y:S02]  /*6890*/  @!P0 SYNCS.PHASECHK.TRANS64 P0, [R9+URZ], R4 ;  /* 0x00000004090085a7 */ /* 0x000e64000800007f */
[----:B-1----:R-:W-:Y:S05]  /*68a0*/  @!P0 BRA `(.L_x_123) ;  /* 0xfffffffc00f08947 */ /* 0x002fea000383ffff */
[----:B------:R-:W-:Y:S05]  /*68b0*/  BRA `(.L_x_148) ;  /* 0xfffffff400847947 */ /* 0x000fea000383ffff */
.L_x_124:
[----:B0-----:R0:W1:Y:S02]  /*68c0*/  SYNCS.PHASECHK.TRANS64.TRYWAIT P0, [R6+URZ], R5 ;  /* 0x00000005060075a7 */ /* 0x001064000800017f */
[----:B-1----:R-:W-:Y:S05]  /*68d0*/  @!P0 NANOSLEEP.SYNCS 0x989680 ;  /* 0x009896800000895d */ /* 0x002fea0003900000 */
[----:B------:R-:W1:Y:S02]  /*68e0*/  @!P0 SYNCS.PHASECHK.TRANS64 P0, [R6+URZ], R5 ;  /* 0x00000005060085a7 */ /* 0x000e64000800007f */
[----:B-1----:R-:W-:Y:S05]  /*68f0*/  @!P0 BRA `(.L_x_124) ;  /* 0xfffffffc00f08947 */ /* 0x002fea000383ffff */
[----:B------:R-:W-:Y:S05]  /*6900*/  BRA `(.L_x_149) ;  /* 0xfffffff400947947 */ /* 0x000fea000383ffff */
.L_x_125:
[----:B0-----:R0:W1:Y:S02]  /*6910*/  SYNCS.PHASECHK.TRANS64.TRYWAIT P0, [R9+URZ], R4 ;  /* 0x00000004090075a7 */ /* 0x001064000800017f */
[----:B-1----:R-:W-:Y:S05]  /*6920*/  @!P0 NANOSLEEP.SYNCS 0x989680 ;  /* 0x009896800000895d */ /* 0x002fea0003900000 */
[----:B------:R-:W1:Y:S02]  /*6930*/  @!P0 SYNCS.PHASECHK.TRANS64 P0, [R9+URZ], R4 ;  /* 0x00000004090085a7 */ /* 0x000e64000800007f */
[----:B-1----:R-:W-:Y:S05]  /*6940*/  @!P0 BRA `(.L_x_125) ;  /* 0xfffffffc00f08947 */ /* 0x002fea000383ffff */
[----:B------:R-:W-:Y:S05]  /*6950*/  BRA `(.L_x_150) ;  /* 0xfffffff400a47947 */ /* 0x000fea000383ffff */
.L_x_126:
[----:B0-----:R0:W1:Y:S02]  /*6960*/  SYNCS.PHASECHK.TRANS64.TRYWAIT P0, [R6+URZ], R5 ;  /* 0x00000005060075a7 */ /* 0x001064000800017f */
[----:B-1----:R-:W-:Y:S05]  /*6970*/  @!P0 NANOSLEEP.SYNCS 0x989680 ;  /* 0x009896800000895d */ /* 0x002fea0003900000 */
[----:B------:R-:W1:Y:S02]  /*6980*/  @!P0 SYNCS.PHASECHK.TRANS64 P0, [R6+URZ], R5 ;  /* 0x00000005060085a7 */ /* 0x000e64000800007f */
[----:B-1----:R-:W-:Y:S05]  /*6990*/  @!P0 BRA `(.L_x_126) ;  /* 0xfffffffc00f08947 */ /* 0x002fea000383ffff */
[----:B------:R-:W-:Y:S05]  /*69a0*/  BRA `(.L_x_151) ;  /* 0xfffffff400b47947 */ /* 0x000fea000383ffff */
.L_x_127:
[----:B0-----:R0:W1:Y:S02]  /*69b0*/  SYNCS.PHASECHK.TRANS64.TRYWAIT P0, [R9+URZ], R4 ;  /* 0x00000004090075a7 */ /* 0x001064000800017f */
[----:B-1----:R-:W-:Y:S05]  /*69c0*/  @!P0 NANOSLEEP.SYNCS 0x989680 ;  /* 0x009896800000895d */ /* 0x002fea0003900000 */
[----:B------:R-:W1:Y:S02]  /*69d0*/  @!P0 SYNCS.PHASECHK.TRANS64 P0, [R9+URZ], R4 ;  /* 0x00000004090085a7 */ /* 0x000e64000800007f */
[----:B-1----:R-:W-:Y:S05]  /*69e0*/  @!P0 BRA `(.L_x_127) ;  /* 0xfffffffc00f08947 */ /* 0x002fea000383ffff */
[----:B------:R-:W-:Y:S05]  /*69f0*/  BRA `(.L_x_152) ;  /* 0xfffffff400c47947 */ /* 0x000fea000383ffff */
.L_x_128:
[----:B0-----:R0:W1:Y:S02]  /*6a00*/  SYNCS.PHASECHK.TRANS64.TRYWAIT P0, [R6+URZ], R5 ;  /* 0x00000005060075a7 */ /* 0x001064000800017f */
[----:B-1----:R-:W-:Y:S05]  /*6a10*/  @!P0 NANOSLEEP.SYNCS 0x989680 ;  /* 0x009896800000895d */ /* 0x002fea0003900000 */
[----:B------:R-:W1:Y:S02]  /*6a20*/  @!P0 SYNCS.PHASECHK.TRANS64 P0, [R6+URZ], R5 ;  /* 0x00000005060085a7 */ /* 0x000e64000800007f */
[----:B-1----:R-:W-:Y:S05]  /*6a30*/  @!P0 BRA `(.L_x_128) ;  /* 0xfffffffc00f08947 */ /* 0x002fea000383ffff */
[----:B------:R-:W-:Y:S05]  /*6a40*/  BRA `(.L_x_153) ;  /* 0xfffffff400d47947 */ /* 0x000fea000383ffff */
.L_x_129:
[----:B0-----:R0:W1:Y:S02]  /*6a50*/  SYNCS.PHASECHK.TRANS64.TRYWAIT P0, [R9+URZ], R4 ;  /* 0x00000004090075a7 */ /* 0x001064000800017f */
[----:B-1----:R-:W-:Y:S05]  /*6a60*/  @!P0 NANOSLEEP.SYNCS 0x989680 ;  /* 0x009896800000895d */ /* 0x002fea0003900000 */
[----:B------:R-:W1:Y:S02]  /*6a70*/  @!P0 SYNCS.PHASECHK.TRANS64 P0, [R9+URZ], R4 ;  /* 0x00000004090085a7 */ /* 0x000e64000800007f */
[----:B-1----:R-:W-:Y:S05]  /*6a80*/  @!P0 BRA `(.L_x_129) ;  /* 0xfffffffc00f08947 */ /* 0x002fea000383ffff */
[----:B------:R-:W-:Y:S05]  /*6a90*/  BRA `(.L_x_154) ;  /* 0xfffffff400e47947 */ /* 0x000fea000383ffff */
.L_x_130:
[----:B0-----:R0:W1:Y:S02]  /*6aa0*/  SYNCS.PHASECHK.TRANS64.TRYWAIT P0, [R6+URZ], R5 ;  /* 0x00000005060075a7 */ /* 0x001064000800017f */
[----:B-1----:R-:W-:Y:S05]  /*6ab0*/  @!P0 NANOSLEEP.SYNCS 0x989680 ;  /* 0x009896800000895d */ /* 0x002fea0003900000 */
[----:B------:R-:W1:Y:S02]  /*6ac0*/  @!P0 SYNCS.PHASECHK.TRANS64 P0, [R6+URZ], R5 ;  /* 0x00000005060085a7 */ /* 0x000e64000800007f */
[----:B-1----:R-:W-:Y:S05]  /*6ad0*/  @!P0 BRA `(.L_x_130) ;  /* 0xfffffffc00f08947 */ /* 0x002fea000383ffff */
[----:B------:R-:W-:Y:S05]  /*6ae0*/  BRA `(.L_x_155) ;  /* 0xfffffff400f47947 */ /* 0x000fea000383ffff */
.L_x_131:
[----:B0-----:R0:W1:Y:S02]  /*6af0*/  SYNCS.PHASECHK.TRANS64.TRYWAIT P0, [R9+URZ], R4 ;  /* 0x00000004090075a7 */ /* 0x001064000800017f */
[----:B-1----:R-:W-:Y:S05]  /*6b00*/  @!P0 NANOSLEEP.SYNCS 0x989680 ;  /* 0x009896800000895d */ /* 0x002fea0003900000 */
[----:B------:R-:W1:Y:S02]  /*6b10*/  @!P0 SYNCS.PHASECHK.TRANS64 P0, [R9+URZ], R4 ;  /* 0x00000004090085a7 */ /* 0x000e64000800007f */
[----:B-1----:R-:W-:Y:S05]  /*6b20*/  @!P0 BRA `(.L_x_131) ;  /* 0xfffffffc00f08947 */ /* 0x002fea000383ffff */
[----:B------:R-:W-:Y:S05]  /*6b30*/  BRA `(.L_x_156) ;  /* 0xfffffff800047947 */ /* 0x000fea000383ffff */
.L_x_132:
[----:B-1----:R1:W2:Y:S02]  /*6b40*/  SYNCS.PHASECHK.TRANS64.TRYWAIT P0, [R6+URZ], R5 ;  /* 0x00000005060075a7 */ /* 0x0022a4000800017f */
[----:B--2---:R-:W-:Y:S05]  /*6b50*/  @!P0 NANOSLEEP.SYNCS 0x989680 ;  /* 0x009896800000895d */ /* 0x004fea0003900000 */
[----:B------:R-:W2:Y:S02]  /*6b60*/  @!P0 SYNCS.PHASECHK.TRANS64 P0, [R6+URZ], R5 ;  /* 0x00000005060085a7 */ /* 0x000ea4000800007f */
[----:B--2---:R-:W-:Y:S05]  /*6b70*/  @!P0 BRA `(.L_x_132) ;  /* 0xfffffffc00f08947 */ /* 0x004fea000383ffff */
[----:B------:R-:W-:Y:S05]  /*6b80*/  BRA `(.L_x_157) ;  /* 0xfffffff8000c7947 */ /* 0x000fea000383ffff */
.L_x_158:
[----:B------:R-:W-:-:S00]  /*6b90*/  BRA `(.L_x_158) ;  /* 0xfffffffc00fc7947 */ /* 0x000fc0000383ffff */
[----:B------:R-:W-:-:S00]  /*6ba0*/  NOP ;  /* 0x0000000000007918 */ /* 0x000fc00000000000 */
        /* <DEDUP_REMOVED lines=13> */
.L_x_159:


//--------------------- .nv.global.init           --------------------------
	.section	.nv.global.init,"aw",@progbits
.nv.global.init:
	.type		$str$22,@object
	.size		$str$22,($str$23 - $str$22)
$str$22:
        /*0000*/ 	.byte	0x6b, 0x5f, 0x74, 0x69, 0x6c, 0x65, 0x5f, 0x63, 0x6f, 0x75, 0x6e, 0x74, 0x20, 0x3e, 0x3d, 0x20
        /*0010*/ 	.byte	0x31, 0x00
	.type		$str$23,@object
	.size		$str$23,(__unnamed_1 - $str$23)
$str$23:
        /*0012*/ 	.byte	0x2f, 0x74, 0x6d, 0x70, 0x2f, 0x63, 0x75, 0x74, 0x6c, 0x61, 0x73, 0x73, 0x5f, 0x73, 0x77, 0x65
        /*0022*/ 	.byte	0x65, 0x70, 0x5f, 0x73, 0x72, 0x63, 0x2f, 0x69, 0x6e, 0x63, 0x6c, 0x75, 0x64, 0x65, 0x2f, 0x63
        /*0032*/ 	.byte	0x75, 0x74, 0x6c, 0x61, 0x73, 0x73, 0x2f, 0x67, 0x65, 0x6d, 0x6d, 0x2f, 0x63, 0x6f, 0x6c, 0x6c
        /*0042*/ 	.byte	0x65, 0x63, 0x74, 0x69, 0x76, 0x65, 0x2f, 0x73, 0x6d, 0x39, 0x30, 0x5f, 0x6d, 0x6d, 0x61, 0x5f
        /*0052*/ 	.byte	0x74, 0x6d, 0x61, 0x5f, 0x67, 0x6d, 0x6d, 0x61, 0x5f, 0x73, 0x73, 0x5f, 0x77, 0x61, 0x72, 0x70
        /*0062*/ 	.byte	0x73, 0x70, 0x65, 0x63, 0x69, 0x61, 0x6c, 0x69, 0x7a, 0x65, 0x64, 0x2e, 0x68, 0x70, 0x70, 0x00
	.type		__unnamed_1,@object
	.size		__unnamed_1,(.L_0 - __unnamed_1)
__unnamed_1:
        /*0072*/ 	.byte	0x76, 0x6f, 0x69, 0x64, 0x20, 0x63, 0x75, 0x74, 0x6c, 0x61, 0x73, 0x73, 0x3a, 0x3a, 0x67, 0x65
        /* <DEDUP_REMOVED lines=180> */
        /*0bc2*/ 	.byte	0x79, 0x5d, 0x00
.L_0:


//--------------------- .nv.shared._ZN7cutlass13device_kernelINS_4gemm6kernel13GemmUniversalIN4cute5tupleIJiiiiEEENS1_10collective13CollectiveMmaINS1_34MainloopSm90TmaGmmaWarpSpecializedILi18ENS5_IJNS4_1CILi1EEESB_SB_EEENS1_35KernelTmaWarpSpecializedCooperativeEEENS5_IJNSA_ILi128EEENSA_ILi64EEENSA_ILi32EEEEEENS_10bfloat16_tENS5_IJlSB_lEEESJ_SK_NS4_8TiledMMAINS4_8MMA_AtomIJNS4_4SM904GMMA27MMA_64x64x16_F32BF16BF16_SSILNSO_5MajorE0ELSQ_0ELNSO_7ScaleInE1ELSR_1EEEEEENS4_6LayoutINS5_IJNSA_ILi2EEESB_SB_EEENS5_IJSB_NSA_ILi0EEESX_EEEEENS5_IJNS4_10UnderscoreES10_S10_EEEEENS4_13SM90_TMA_LOADENS4_14ComposedLayoutINS4_7SwizzleILi2ELi4ELi3EEENS4_18smem_ptr_flag_bitsILi16EEENSU_INS5_IJNSA_ILi8EEESH_EEENS5_IJSH_SB_EEEEEEEvNS4_8identityES13_S1D_vS1E_EENS_8epilogue10collective6detail29Sm90TmaWarpSpecializedAdapterINS1H_15DefaultEpilogueISJ_SK_SK_NS1G_6thread17LinearCombinationISJ_Li1EffLNS1L_9ScaleType4KindE0ELNS_15FloatRoundStyleE2ESJ_EENS1_15EpilogueDefaultEEEEEvvEEEEvNT_6ParamsE --------------------------
	.section	.nv.shared._ZN7cutlass13device_kernelINS_4gemm6kernel13GemmUniversalIN4cute5tupleIJiiiiEEENS1_10collective13CollectiveMmaINS1_34MainloopSm90TmaGmmaWarpSpecializedILi18ENS5_IJNS4_1CILi1EEESB_SB_EEENS1_35KernelTmaWarpSpecializedCooperativeEEENS5_IJNSA_ILi128EEENSA_ILi64EEENSA_ILi32EEEEEENS_10bfloat16_tENS5_IJlSB_lEEESJ_SK_NS4_8TiledMMAINS4_8MMA_AtomIJNS4_4SM904GMMA27MMA_64x64x16_F32BF16BF16_SSILNSO_5MajorE0ELSQ_0ELNSO_7ScaleInE1ELSR_1EEEEEENS4_6LayoutINS5_IJNSA_ILi2EEESB_SB_EEENS5_IJSB_NSA_ILi0EEESX_EEEEENS5_IJNS4_10UnderscoreES10_S10_EEEEENS4_13SM90_TMA_LOADENS4_14ComposedLayoutINS4_7SwizzleILi2ELi4ELi3EEENS4_18smem_ptr_flag_bitsILi16EEENSU_INS5_IJNSA_ILi8EEESH_EEENS5_IJSH_SB_EEEEEEEvNS4_8identityES13_S1D_vS1E_EENS_8epilogue10collective6detail29Sm90TmaWarpSpecializedAdapterINS1H_15DefaultEpilogueISJ_SK_SK_NS1G_6thread17LinearCombinationISJ_Li1EffLNS1L_9ScaleType4KindE0ELNS_15FloatRoundStyleE2ESJ_EENS1_15EpilogueDefaultEEEEEvvEEEEvNT_6ParamsE,"aw",@nobits
	.sectionflags	@""
	.align	16
	.zero		1024


//--------------------- .nv.shared.reserved.0     --------------------------
	.section	.nv.shared.reserved.0,"aw",@nobits
	.weak		__nv_reservedSMEM_offset_0_alias
	.size		__nv_reservedSMEM_offset_0_alias, 0, 0
	.other		__nv_reservedSMEM_offset_0_alias,@"STO_CUDA_RESERVED_SHARED STV_DEFAULT"
__nv_reservedSMEM_offset_0_alias:
	.zero		0


//--------------------- .nv.global                --------------------------
	.section	.nv.global,"aw",@nobits
.nv.global:
	.type		_ZN39_INTERNAL_3494f6d3_4_k_cu_47fcef3e_25214cute1_E,@object
	.size		_ZN39_INTERNAL_3494f6d3_4_k_cu_47fcef3e_25214cute1_E,(_ZN39_INTERNAL_3494f6d3_4_k_cu_47fcef3e_25214cuda3std3__45__cpo6cbeginE - _ZN39_INTERNAL_3494f6d3_4_k_cu_47fcef3e_25214cute1_E)
_ZN39_INTERNAL_3494f6d3_4_k_cu_47fcef3e_25214cute1_E:
	.zero		1
	.type		_ZN39_INTERNAL_3494f6d3_4_k_cu_47fcef3e_25214cuda3std3__45__cpo6cbeginE,@object
	.size		_ZN39_INTERNAL_3494f6d3_4_k_cu_47fcef3e_25214cuda3std3__45__cpo6cbeginE,(_ZN39_INTERNAL_3494f6d3_4_k_cu_47fcef3e_25214cuda3std3__48in_placeE - _ZN39_INTERNAL_3494f6d3_4_k_cu_47fcef3e_25214cuda3std3__45__cpo6cbeginE)
_ZN39_INTERNAL_3494f6d3_4_k_cu_47fcef3e_25214cuda3std3__45__cpo6cbeginE:
	.zero		1
	.type		_ZN39_INTERNAL_3494f6d3_4_k_cu_47fcef3e_25214cuda3std3__48in_placeE,@object
	.size		_ZN39_INTERNAL_3494f6d3_4_k_cu_47fcef3e_25214cuda3std3__48in_placeE,(_ZN39_INTERNAL_3494f6d3_4_k_cu_47fcef3e_25214cuda3std6ranges3__45__cpo9iter_moveE - _ZN39_INTERNAL_3494f6d3_4_k_cu_47fcef3e_25214cuda3std3__48in_placeE)
_ZN39_INTERNAL_3494f6d3_4_k_cu_47fcef3e_25214cuda3std3__48in_placeE:
	.zero		1
	.type		_ZN39_INTERNAL_3494f6d3_4_k_cu_47fcef3e_25214cuda3std6ranges3__45__cpo9iter_moveE,@object
	.size		_ZN39_INTERNAL_3494f6d3_4_k_cu_47fcef3e_25214cuda3std6ranges3__45__cpo9iter_moveE,(_ZN39_INTERNAL_3494f6d3_4_k_cu_47fcef3e_25214cuda3std3__45__cpo5beginE - _ZN39_INTERNAL_3494f6d3_4_k_cu_47fcef3e_25214cuda3std6ranges3__45__cpo9iter_moveE)
_ZN39_INTERNAL_3494f6d3_4_k_cu_47fcef3e_25214cuda3std6ranges3__45__cpo9iter_moveE:
	.zero		1
	.type		_ZN39_INTERNAL_3494f6d3_4_k_cu_47fcef3e_25214cuda3std3__45__cpo5beginE,@object
	.size		_ZN39_INTERNAL_3494f6d3_4_k_cu_47fcef3e_25214cuda3std3__45__cpo5beginE,(_ZN39_INTERNAL_3494f6d3_4_k_cu_47fcef3e_25214cuda3std3__441_GLOBAL__N__3494f6d3_4_k_cu_47fcef3e_25216ignoreE - _ZN39_INTERNAL_3494f6d3_4_k_cu_47fcef3e_25214cuda3std3__45__cpo5beginE)
_ZN39_INTERNAL_3494f6d3_4_k_cu_47fcef3e_25214cuda3std3__45__cpo5beginE:
	.zero		1
	.type		_ZN39_INTERNAL_3494f6d3_4_k_cu_47fcef3e_25214cuda3std3__441_GLOBAL__N__3494f6d3_4_k_cu_47fcef3e_25216ignoreE,@object
	.size		_ZN39_INTERNAL_3494f6d3_4_k_cu_47fcef3e_25214cuda3std3__441_GLOBAL__N__3494f6d3_4_k_cu_47fcef3e_25216ignoreE,(_ZN39_INTERNAL_3494f6d3_4_k_cu_47fcef3e_25214cute7productE - _ZN39_INTERNAL_3494f6d3_4_k_cu_47fcef3e_25214cuda3std3__441_GLOBAL__N__3494f6d3_4_k_cu_47fcef3e_25216ignoreE)
_ZN39_INTERNAL_3494f6d3_4_k_cu_47fcef3e_25214cuda3std3__441_GLOBAL__N__3494f6d3_4_k_cu_47fcef3e_25216ignoreE:
	.zero		1
	.type		_ZN39_INTERNAL_3494f6d3_4_k_cu_47fcef3e_25214cute7productE,@object
	.size		_ZN39_INTERNAL_3494f6d3_4_k_cu_47fcef3e_25214cute7productE,(_ZN39_INTERNAL_3494f6d3_4_k_cu_47fcef3e_25214cuda3std3__45__cpo3endE - _ZN39_INTERNAL_3494f6d3_4_k_cu_47fcef3e_25214cute7productE)
_ZN39_INTERNAL_3494f6d3_4_k_cu_47fcef3e_25214cute7productE:
	.zero		1
	.type		_ZN39_INTERNAL_3494f6d3_4_k_cu_47fcef3e_25214cuda3std3__45__cpo3endE,@object
	.size		_ZN39_INTERNAL_3494f6d3_4_k_cu_47fcef3e_25214cuda3std3__45__cpo3endE,(_ZN39_INTERNAL_3494f6d3_4_k_cu_47fcef3e_25214cuda3std3__419piecewise_constructE - _ZN39_INTERNAL_3494f6d3_4_k_cu_47fcef3e_25214cuda3std3__45__cpo3endE)
_ZN39_INTERNAL_3494f6d3_4_k_cu_47fcef3e_25214cuda3std3__45__cpo3endE:
	.zero		1
	.type		_ZN39_INTERNAL_3494f6d3_4_k_cu_47fcef3e_25214cuda3std3__419piecewise_constructE,@object
	.size		_ZN39_INTERNAL_3494f6d3_4_k_cu_47fcef3e_25214cuda3std3__419piecewise_constructE,(_ZN39_INTERNAL_3494f6d3_4_k_cu_47fcef3e_25214cuda3std3__45__cpo4cendE - _ZN39_INTERNAL_3494f6d3_4_k_cu_47fcef3e_25214cuda3std3__419piecewise_constructE)
_ZN39_INTERNAL_3494f6d3_4_k_cu_47fcef3e_25214cuda3std3__419piecewise_constructE:
	.zero		1
	.type		_ZN39_INTERNAL_3494f6d3_4_k_cu_47fcef3e_25214cuda3std3__45__cpo4cendE,@object
	.size		_ZN39_INTERNAL_3494f6d3_4_k_cu_47fcef3e_25214cuda3std3__45__cpo4cendE,(_ZN39_INTERNAL_3494f6d3_4_k_cu_47fcef3e_25214cuda3std6ranges3__45__cpo4swapE - _ZN39_INTERNAL_3494f6d3_4_k_cu_47fcef3e_25214cuda3std3__45__cpo4cendE)
_ZN39_INTERNAL_3494f6d3_4_k_cu_47fcef3e_25214cuda3std3__45__cpo4cendE:
	.zero		1
	.type		_ZN39_INTERNAL_3494f6d3_4_k_cu_47fcef3e_25214cuda3std6ranges3__45__cpo4swapE,@object
	.size		_ZN39_INTERNAL_3494f6d3_4_k_cu_47fcef3e_25214cuda3std6ranges3__45__cpo4swapE,(.L_8 - _ZN39_INTERNAL_3494f6d3_4_k_cu_47fcef3e_25214cuda3std6ranges3__45__cpo4swapE)
_ZN39_INTERNAL_3494f6d3_4_k_cu_47fcef3e_25214cuda3std6ranges3__45__cpo4swapE:
	.zero		1
.L_8:


//--------------------- .nv.constant0._ZN7cutlass13device_kernelINS_4gemm6kernel13GemmUniversalIN4cute5tupleIJiiiiEEENS1_10collective13CollectiveMmaINS1_34MainloopSm90TmaGmmaWarpSpecializedILi18ENS5_IJNS4_1CILi1EEESB_SB_EEENS1_35KernelTmaWarpSpecializedCooperativeEEENS5_IJNSA_ILi128EEENSA_ILi64EEENSA_ILi32EEEEEENS_10bfloat16_tENS5_IJlSB_lEEESJ_SK_NS4_8TiledMMAINS4_8MMA_AtomIJNS4_4SM904GMMA27MMA_64x64x16_F32BF16BF16_SSILNSO_5MajorE0ELSQ_0ELNSO_7ScaleInE1ELSR_1EEEEEENS4_6LayoutINS5_IJNSA_ILi2EEESB_SB_EEENS5_IJSB_NSA_ILi0EEESX_EEEEENS5_IJNS4_10UnderscoreES10_S10_EEEEENS4_13SM90_TMA_LOADENS4_14ComposedLayoutINS4_7SwizzleILi2ELi4ELi3EEENS4_18smem_ptr_flag_bitsILi16EEENSU_INS5_IJNSA_ILi8EEESH_EEENS5_IJSH_SB_EEEEEEEvNS4_8identityES13_S1D_vS1E_EENS_8epilogue10collective6detail29Sm90TmaWarpSpecializedAdapterINS1H_15DefaultEpilogueISJ_SK_SK_NS1G_6thread17LinearCombinationISJ_Li1EffLNS1L_9ScaleType4KindE0ELNS_15FloatRoundStyleE2ESJ_EENS1_15EpilogueDefaultEEEEEvvEEEEvNT_6ParamsE --------------------------
	.section	.nv.constant0._ZN7cutlass13device_kernelINS_4gemm6kernel13GemmUniversalIN4cute5tupleIJiiiiEEENS1_10collective13CollectiveMmaINS1_34MainloopSm90TmaGmmaWarpSpecializedILi18ENS5_IJNS4_1CILi1EEESB_SB_EEENS1_35KernelTmaWarpSpecializedCooperativeEEENS5_IJNSA_ILi128EEENSA_ILi64EEENSA_ILi32EEEEEENS_10bfloat16_tENS5_IJlSB_lEEESJ_SK_NS4_8TiledMMAINS4_8MMA_AtomIJNS4_4SM904GMMA27MMA_64x64x16_F32BF16BF16_SSILNSO_5MajorE0ELSQ_0ELNSO_7ScaleInE1ELSR_1EEEEEENS4_6LayoutINS5_IJNSA_ILi2EEESB_SB_EEENS5_IJSB_NSA_ILi0EEESX_EEEEENS5_IJNS4_10UnderscoreES10_S10_EEEEENS4_13SM90_TMA_LOADENS4_14ComposedLayoutINS4_7SwizzleILi2ELi4ELi3EEENS4_18smem_ptr_flag_bitsILi16EEENSU_INS5_IJNSA_ILi8EEESH_EEENS5_IJSH_SB_EEEEEEEvNS4_8identityES13_S1D_vS1E_EENS_8epilogue10collective6detail29Sm90TmaWarpSpecializedAdapterINS1H_15DefaultEpilogueISJ_SK_SK_NS1G_6thread17LinearCombinationISJ_Li1EffLNS1L_9ScaleType4KindE0ELNS_15FloatRoundStyleE2ESJ_EENS1_15EpilogueDefaultEEEEEvvEEEEvNT_6ParamsE,"a",@progbits
	.sectionflags	@""
	.align	4
.nv.constant0._ZN7cutlass13device_kernelINS_4gemm6kernel13GemmUniversalIN4cute5tupleIJiiiiEEENS1_10collective13CollectiveMmaINS1_34MainloopSm90TmaGmmaWarpSpecializedILi18ENS5_IJNS4_1CILi1EEESB_SB_EEENS1_35KernelTmaWarpSpecializedCooperativeEEENS5_IJNSA_ILi128EEENSA_ILi64EEENSA_ILi32EEEEEENS_10bfloat16_tENS5_IJlSB_lEEESJ_SK_NS4_8TiledMMAINS4_8MMA_AtomIJNS4_4SM904GMMA27MMA_64x64x16_F32BF16BF16_SSILNSO_5MajorE0ELSQ_0ELNSO_7ScaleInE1ELSR_1EEEEEENS4_6LayoutINS5_IJNSA_ILi2EEESB_SB_EEENS5_IJSB_NSA_ILi0EEESX_EEEEENS5_IJNS4_10UnderscoreES10_S10_EEEEENS4_13SM90_TMA_LOADENS4_14ComposedLayoutINS4_7SwizzleILi2ELi4ELi3EEENS4_18smem_ptr_flag_bitsILi16EEENSU_INS5_IJNSA_ILi8EEESH_EEENS5_IJSH_SB_EEEEEEEvNS4_8identityES13_S1D_vS1E_EENS_8epilogue10collective6detail29Sm90TmaWarpSpecializedAdapterINS1H_15DefaultEpilogueISJ_SK_SK_NS1G_6thread17LinearCombinationISJ_Li1EffLNS1L_9ScaleType4KindE0ELNS_15FloatRoundStyleE2ESJ_EENS1_15EpilogueDefaultEEEEEvvEEEEvNT_6ParamsE:
	.zero		1664


//--------------------- SYMBOLS --------------------------

	.type		.nv.reservedSmem.offset0,@object
	.size		.nv.reservedSmem.offset0,0x4
	.type		__assertfail,@function
